	.target	sm_100a

	.elftype	@"ET_EXEC"


//--------------------- .note.nv.tkinfo           --------------------------
	.section	.note.nv.tkinfo,"",@"SHT_NOTE"
	.sectionflags	@"SHF_NOTE_NV_TKINFO"
	.tkinfo
        /*0018*/ 	.word	0x00000002
        /*0030*/ 	.string	""
        /*0030*/ 	.string	"ptxas"
        /*0030*/ 	.string	"Cuda compilation tools, release 13.0, V13.0.88"
        /*0030*/ 	.string	"Build cuda_13.0.r13.0/compiler.36424714_0"
        /*0030*/ 	.string	"-arch sm_100a -m 64 "



//--------------------- .note.nv.cuinfo           --------------------------
	.section	.note.nv.cuinfo,"",@"SHT_NOTE"
	.sectionflags	@"SHF_NOTE_NV_CUINFO"
        /*0018*/ 	.short	0x0002
        /*001a*/ 	.short	0x0064
        /*001c*/ 	.short	0x0082
	.zero		2


//--------------------- .nv.info                  --------------------------
	.section	.nv.info,"",@"SHT_CUDA_INFO"
	.align	4


	//----- nvinfo : EIATTR_REGCOUNT
	.align		4
        /*0000*/ 	.byte	0x04, 0x2f
        /*0002*/ 	.short	(.L_19 - .L_18)
	.align		4
.L_18:
        /*0004*/ 	.word	index@(_ZN7cutlass13device_kernelINS_4gemm6kernel13GemmUniversalIN4cute5tupleIJiiiiEEENS1_10collective13CollectiveMmaINS1_35MainloopSm100TmaUmmaWarpSpecializedILi13ELi2ELi4ENS5_IJNS4_1CILi2EEENSA_ILi1EEESC_EEEEENS5_IJNSA_ILi128EEESF_SF_EEEaNS5_IJlSC_lEEEaSH_NS4_8TiledMMAINS4_8MMA_AtomIJNS4_21SM100_MMA_S8_2x1SM_SSIaaiLi128ELi128ELNS4_4UMMA5MajorE0ELSM_0ELNSL_8SaturateE0EEEEEENS4_6LayoutINS5_IJSC_SC_SC_EEENS5_IJNSA_ILi0EEESS_SS_EEEEENS5_IJNS4_10UnderscoreESV_SV_EEEEENS4_18SM100_TMA_2SM_LOADENS4_14ComposedLayoutINS4_7SwizzleILi3ELi4ELi3EEENS4_18smem_ptr_flag_bitsILi8EEENSQ_INS5_IJNSA_ILi8EEESF_EEENS5_IJSF_SC_EEEEEEEvNS4_8identityESY_S18_vS19_EENS_8epilogue10collective18CollectiveEpilogueINS1B_23Sm100TmaWarpSpecializedILi2ELi2ELi32ELb0ELb0EEEJNS5_IJNSA_ILi64EEESF_SF_EEENS5_IJNSQ_IS1G_SC_EENSQ_INS5_IJNSA_ILi32EEESB_EEENS5_IJSC_S1G_EEEEEEEEaSH_aSH_NS1B_6fusion15FusionCallbacksIS1F_NS1O_17LinearCombinationIaiaiLNS_15FloatRoundStyleE2EEES1H_S1N_JEEENS4_5SM1004TMEM4LOAD26SM100_TMEM_LOAD_32dp32b32xENS4_13SM90_TMA_LOADENSZ_INS10_ILi1ELi4ELi3EEES13_NSQ_INS5_IJS14_S1J_EEENS5_IJS1J_SC_EEEEEEENS4_39AutoVectorizingCopyWithAssumedAlignmentILi128EEENS4_14SM90_TMA_STOREES23_S25_S25_EEEvvEEEEvNT_6ParamsE)
        /*0008*/ 	.word	0x0000007a


	//----- nvinfo : EIATTR_FRAME_SIZE
	.align		4
.L_19:
        /*000c*/ 	.byte	0x04, 0x11
        /*000e*/ 	.short	(.L_21 - .L_20)
	.align		4
.L_20:
        /*0010*/ 	.word	index@($__internal_2_$__cuda_sm10x_tcgen05_guardrail_trap_unallocated_columns_being_dealloced)
        /*0014*/ 	.word	0x00000000


	//----- nvinfo : EIATTR_FRAME_SIZE
	.align		4
.L_21:
        /*0018*/ 	.byte	0x04, 0x11
        /*001a*/ 	.short	(.L_23 - .L_22)
	.align		4
.L_22:
        /*001c*/ 	.word	index@($__internal_1_$__cuda_sm10x_tcgen05_guardrail_trap_phase_invalid_during_alloc)
        /*0020*/ 	.word	0x00000000


	//----- nvinfo : EIATTR_FRAME_SIZE
	.align		4
.L_23:
        /*0024*/ 	.byte	0x04, 0x11
        /*0026*/ 	.short	(.L_25 - .L_24)
	.align		4
.L_24:
        /*0028*/ 	.word	index@($__internal_0_$__cuda_sm10x_tcgen05_guardrail_trap_col_being_dealloced_not_returned_by_alloc)
        /*002c*/ 	.word	0x00000000


	//----- nvinfo : EIATTR_FRAME_SIZE
	.align		4
.L_25:
        /*0030*/ 	.byte	0x04, 0x11
        /*0032*/ 	.short	(.L_27 - .L_26)
	.align		4
.L_26:
        /*0034*/ 	.word	index@(_ZN7cutlass13device_kernelINS_4gemm6kernel13GemmUniversalIN4cute5tupleIJiiiiEEENS1_10collective13CollectiveMmaINS1_35MainloopSm100TmaUmmaWarpSpecializedILi13ELi2ELi4ENS5_IJNS4_1CILi2EEENSA_ILi1EEESC_EEEEENS5_IJNSA_ILi128EEESF_SF_EEEaNS5_IJlSC_lEEEaSH_NS4_8TiledMMAINS4_8MMA_AtomIJNS4_21SM100_MMA_S8_2x1SM_SSIaaiLi128ELi128ELNS4_4UMMA5MajorE0ELSM_0ELNSL_8SaturateE0EEEEEENS4_6LayoutINS5_IJSC_SC_SC_EEENS5_IJNSA_ILi0EEESS_SS_EEEEENS5_IJNS4_10UnderscoreESV_SV_EEEEENS4_18SM100_TMA_2SM_LOADENS4_14ComposedLayoutINS4_7SwizzleILi3ELi4ELi3EEENS4_18smem_ptr_flag_bitsILi8EEENSQ_INS5_IJNSA_ILi8EEESF_EEENS5_IJSF_SC_EEEEEEEvNS4_8identityESY_S18_vS19_EENS_8epilogue10collective18CollectiveEpilogueINS1B_23Sm100TmaWarpSpecializedILi2ELi2ELi32ELb0ELb0EEEJNS5_IJNSA_ILi64EEESF_SF_EEENS5_IJNSQ_IS1G_SC_EENSQ_INS5_IJNSA_ILi32EEESB_EEENS5_IJSC_S1G_EEEEEEEEaSH_aSH_NS1B_6fusion15FusionCallbacksIS1F_NS1O_17LinearCombinationIaiaiLNS_15FloatRoundStyleE2EEES1H_S1N_JEEENS4_5SM1004TMEM4LOAD26SM100_TMEM_LOAD_32dp32b32xENS4_13SM90_TMA_LOADENSZ_INS10_ILi1ELi4ELi3EEES13_NSQ_INS5_IJS14_S1J_EEENS5_IJS1J_SC_EEEEEEENS4_39AutoVectorizingCopyWithAssumedAlignmentILi128EEENS4_14SM90_TMA_STOREES23_S25_S25_EEEvvEEEEvNT_6ParamsE)
        /*0038*/ 	.word	0x00000000


	//----- nvinfo : EIATTR_MIN_STACK_SIZE
	.align		4
.L_27:
        /*003c*/ 	.byte	0x04, 0x12
        /*003e*/ 	.short	(.L_29 - .L_28)
	.align		4
.L_28:
        /*0040*/ 	.word	index@(_ZN7cutlass13device_kernelINS_4gemm6kernel13GemmUniversalIN4cute5tupleIJiiiiEEENS1_10collective13CollectiveMmaINS1_35MainloopSm100TmaUmmaWarpSpecializedILi13ELi2ELi4ENS5_IJNS4_1CILi2EEENSA_ILi1EEESC_EEEEENS5_IJNSA_ILi128EEESF_SF_EEEaNS5_IJlSC_lEEEaSH_NS4_8TiledMMAINS4_8MMA_AtomIJNS4_21SM100_MMA_S8_2x1SM_SSIaaiLi128ELi128ELNS4_4UMMA5MajorE0ELSM_0ELNSL_8SaturateE0EEEEEENS4_6LayoutINS5_IJSC_SC_SC_EEENS5_IJNSA_ILi0EEESS_SS_EEEEENS5_IJNS4_10UnderscoreESV_SV_EEEEENS4_18SM100_TMA_2SM_LOADENS4_14ComposedLayoutINS4_7SwizzleILi3ELi4ELi3EEENS4_18smem_ptr_flag_bitsILi8EEENSQ_INS5_IJNSA_ILi8EEESF_EEENS5_IJSF_SC_EEEEEEEvNS4_8identityESY_S18_vS19_EENS_8epilogue10collective18CollectiveEpilogueINS1B_23Sm100TmaWarpSpecializedILi2ELi2ELi32ELb0ELb0EEEJNS5_IJNSA_ILi64EEESF_SF_EEENS5_IJNSQ_IS1G_SC_EENSQ_INS5_IJNSA_ILi32EEESB_EEENS5_IJSC_S1G_EEEEEEEEaSH_aSH_NS1B_6fusion15FusionCallbacksIS1F_NS1O_17LinearCombinationIaiaiLNS_15FloatRoundStyleE2EEES1H_S1N_JEEENS4_5SM1004TMEM4LOAD26SM100_TMEM_LOAD_32dp32b32xENS4_13SM90_TMA_LOADENSZ_INS10_ILi1ELi4ELi3EEES13_NSQ_INS5_IJS14_S1J_EEENS5_IJS1J_SC_EEEEEEENS4_39AutoVectorizingCopyWithAssumedAlignmentILi128EEENS4_14SM90_TMA_STOREES23_S25_S25_EEEvvEEEEvNT_6ParamsE)
        /*0044*/ 	.word	0x00000000
.L_29:


//--------------------- .nv.compat                --------------------------
	.section	.nv.compat,"",@"SHT_CUDA_COMPAT_INFO"
	.align	4
        /*0000*/ 	.byte	0x02, 0x09, 0x01, 0x00, 0x02, 0x02, 0x03, 0x00, 0x02, 0x05, 0x06, 0x00, 0x03, 0x07, 0x01, 0x01
        /*0010*/ 	.byte	0x02, 0x03, 0x01, 0x00, 0x02, 0x06, 0x01, 0x00, 0x04, 0x0b, 0x08, 0x00, 0x01, 0x00, 0x00, 0x00
        /*0020*/ 	.byte	0x00, 0x00, 0x00, 0x00


//--------------------- .nv.info._ZN7cutlass13device_kernelINS_4gemm6kernel13GemmUniversalIN4cute5tupleIJiiiiEEENS1_10collective13CollectiveMmaINS1_35MainloopSm100TmaUmmaWarpSpecializedILi13ELi2ELi4ENS5_IJNS4_1CILi2EEENSA_ILi1EEESC_EEEEENS5_IJNSA_ILi128EEESF_SF_EEEaNS5_IJlSC_lEEEaSH_NS4_8TiledMMAINS4_8MMA_AtomIJNS4_21SM100_MMA_S8_2x1SM_SSIaaiLi128ELi128ELNS4_4UMMA5MajorE0ELSM_0ELNSL_8SaturateE0EEEEEENS4_6LayoutINS5_IJSC_SC_SC_EEENS5_IJNSA_ILi0EEESS_SS_EEEEENS5_IJNS4_10UnderscoreESV_SV_EEEEENS4_18SM100_TMA_2SM_LOADENS4_14ComposedLayoutINS4_7SwizzleILi3ELi4ELi3EEENS4_18smem_ptr_flag_bitsILi8EEENSQ_INS5_IJNSA_ILi8EEESF_EEENS5_IJSF_SC_EEEEEEEvNS4_8identityESY_S18_vS19_EENS_8epilogue10collective18CollectiveEpilogueINS1B_23Sm100TmaWarpSpecializedILi2ELi2ELi32ELb0ELb0EEEJNS5_IJNSA_ILi64EEESF_SF_EEENS5_IJNSQ_IS1G_SC_EENSQ_INS5_IJNSA_ILi32EEESB_EEENS5_IJSC_S1G_EEEEEEEEaSH_aSH_NS1B_6fusion15FusionCallbacksIS1F_NS1O_17LinearCombinationIaiaiLNS_15FloatRoundStyleE2EEES1H_S1N_JEEENS4_5SM1004TMEM4LOAD26SM100_TMEM_LOAD_32dp32b32xENS4_13SM90_TMA_LOADENSZ_INS10_ILi1ELi4ELi3EEES13_NSQ_INS5_IJS14_S1J_EEENS5_IJS1J_SC_EEEEEEENS4_39AutoVectorizingCopyWithAssumedAlignmentILi128EEENS4_14SM90_TMA_STOREES23_S25_S25_EEEvvEEEEvNT_6ParamsE --------------------------
	.section	.nv.info._ZN7cutlass13device_kernelINS_4gemm6kernel13GemmUniversalIN4cute5tupleIJiiiiEEENS1_10collective13CollectiveMmaINS1_35MainloopSm100TmaUmmaWarpSpecializedILi13ELi2ELi4ENS5_IJNS4_1CILi2EEENSA_ILi1EEESC_EEEEENS5_IJNSA_ILi128EEESF_SF_EEEaNS5_IJlSC_lEEEaSH_NS4_8TiledMMAINS4_8MMA_AtomIJNS4_21SM100_MMA_S8_2x1SM_SSIaaiLi128ELi128ELNS4_4UMMA5MajorE0ELSM_0ELNSL_8SaturateE0EEEEEENS4_6LayoutINS5_IJSC_SC_SC_EEENS5_IJNSA_ILi0EEESS_SS_EEEEENS5_IJNS4_10UnderscoreESV_SV_EEEEENS4_18SM100_TMA_2SM_LOADENS4_14ComposedLayoutINS4_7SwizzleILi3ELi4ELi3EEENS4_18smem_ptr_flag_bitsILi8EEENSQ_INS5_IJNSA_ILi8EEESF_EEENS5_IJSF_SC_EEEEEEEvNS4_8identityESY_S18_vS19_EENS_8epilogue10collective18CollectiveEpilogueINS1B_23Sm100TmaWarpSpecializedILi2ELi2ELi32ELb0ELb0EEEJNS5_IJNSA_ILi64EEESF_SF_EEENS5_IJNSQ_IS1G_SC_EENSQ_INS5_IJNSA_ILi32EEESB_EEENS5_IJSC_S1G_EEEEEEEEaSH_aSH_NS1B_6fusion15FusionCallbacksIS1F_NS1O_17LinearCombinationIaiaiLNS_15FloatRoundStyleE2EEES1H_S1N_JEEENS4_5SM1004TMEM4LOAD26SM100_TMEM_LOAD_32dp32b32xENS4_13SM90_TMA_LOADENSZ_INS10_ILi1ELi4ELi3EEES13_NSQ_INS5_IJS14_S1J_EEENS5_IJS1J_SC_EEEEEEENS4_39AutoVectorizingCopyWithAssumedAlignmentILi128EEENS4_14SM90_TMA_STOREES23_S25_S25_EEEvvEEEEvNT_6ParamsE,"",@"SHT_CUDA_INFO"
	.sectionflags	@""
	.align	4


	//----- nvinfo : EIATTR_CUDA_API_VERSION
	.align		4
        /*0000*/ 	.byte	0x04, 0x37
        /*0002*/ 	.short	(.L_31 - .L_30)
.L_30:
        /*0004*/ 	.word	0x00000082


	//----- nvinfo : EIATTR_KPARAM_INFO
	.align		4
.L_31:
        /*0008*/ 	.byte	0x04, 0x17
        /*000a*/ 	.short	(.L_33 - .L_32)
.L_32:
        /*000c*/ 	.word	0x00000000
        /*0010*/ 	.short	0x0000
        /*0012*/ 	.short	0x0000
        /*0014*/ 	.byte	0x00, 0xf0, 0x01, 0x20


	//----- nvinfo : EIATTR_AT_ENTRY_FRAGMENTS
	.align		4
.L_33:
        /*0018*/ 	.byte	0x04, 0x4f
        /*001a*/ 	.short	(.L_35 - .L_34)


	//   ....[0]....
.L_34:
        /*001c*/ 	.word	0x00000007


	//----- nvinfo : EIATTR_RESERVED_SMEM_USED
	.align		4
.L_35:
        /*0020*/ 	.byte	0x01, 0x41
	.zero		2


	//----- nvinfo : EIATTR_SPARSE_MMA_MASK
	.align		4
        /*0024*/ 	.byte	0x03, 0x50
        /*0026*/ 	.short	0x0000


	//----- nvinfo : EIATTR_TCGEN05_2CTA_USED
	.align		4
        /*0028*/ 	.byte	0x01, 0x52
	.zero		2


	//----- nvinfo : EIATTR_MAXREG_COUNT
	.align		4
        /*002c*/ 	.byte	0x03, 0x1b
        /*002e*/ 	.short	0x00ff


	//----- nvinfo : EIATTR_NUM_BARRIERS
	.align		4
        /*0030*/ 	.byte	0x02, 0x4c
        /*0032*/ 	.byte	0x07
	.zero		1


	//----- nvinfo : EIATTR_EXTERNS
	.align		4
        /*0034*/ 	.byte	0x04, 0x0f
        /*0036*/ 	.short	(.L_37 - .L_36)


	//   ....[0]....
	.align		4
.L_36:
        /*0038*/ 	.word	index@(__assertfail)


	//----- nvinfo : EIATTR_MERCURY_ISA_VERSION
	.align		4
.L_37:
        /*003c*/ 	.byte	0x03, 0x5f
        /*003e*/ 	.short	0x0101


	//----- nvinfo : EIATTR_INT_WARP_WIDE_INSTR_OFFSETS
	.align		4
        /*0040*/ 	.byte	0x04, 0x31
        /*0042*/ 	.short	(.L_39 - .L_38)


	//   ....[0]....
.L_38:
        /*0044*/ 	.word	0x00000e20


	//   ....[1]....
        /*0048*/ 	.word	0x00000ec0


	//   ....[2]....
        /*004c*/ 	.word	0x000021e0


	//   ....[3]....
        /*0050*/ 	.word	0x000045d0


	//   ....[4]....
        /*0054*/ 	.word	0x000045f0


	//   ....[5]....
        /*0058*/ 	.word	0x00004620


	//   ....[6]....
        /*005c*/ 	.word	0x00004f50


	//   ....[7]....
        /*0060*/ 	.word	0x00004f70


	//   ....[8]....
        /*0064*/ 	.word	0x00005070


	//   ....[9]....
        /*0068*/ 	.word	0x00005200


	//   ....[10]....
        /*006c*/ 	.word	0x00005210


	//   ....[11]....
        /*0070*/ 	.word	0x000053a0


	//----- nvinfo : EIATTR_COOP_GROUP_MASK_REGIDS
	.align		4
.L_39:
        /*0074*/ 	.byte	0x04, 0x29
        /*0076*/ 	.short	(.L_41 - .L_40)


	//   ....[0]....
.L_40:
        /*0078*/ 	.word	0xffffffff


	//   ....[1]....
        /*007c*/ 	.word	0xffffffff


	//   ....[2]....
        /*0080*/ 	.word	0xffffffff


	//   ....[3]....
        /*0084*/ 	.word	0xffffffff


	//   ....[4]....
        /*0088*/ 	.word	0xffffffff


	//   ....[5]....
        /*008c*/ 	.word	0xffffffff


	//   ....[6]....
        /*0090*/ 	.word	0xffffffff


	//   ....[7]....
        /*0094*/ 	.word	0xffffffff


	//   ....[8]....
        /*0098*/ 	.word	0xffffffff


	//   ....[9]....
        /*009c*/ 	.word	0xffffffff


	//   ....[10]....
        /*00a0*/ 	.word	0xffffffff


	//   ....[11]....
        /*00a4*/ 	.word	0xffffffff


	//   ....[12]....
        /*00a8*/ 	.word	0xffffffff


	//   ....[13]....
        /*00ac*/ 	.word	0xffffffff


	//----- nvinfo : EIATTR_COOP_GROUP_INSTR_OFFSETS
	.align		4
.L_41:
        /*00b0*/ 	.byte	0x04, 0x28
        /*00b2*/ 	.short	(.L_43 - .L_42)


	//   ....[0]....
.L_42:
        /*00b4*/ 	.word	0x000000c0


	//   ....[1]....
        /*00b8*/ 	.word	0x00000500


	//   ....[2]....
        /*00bc*/ 	.word	0x000007d0


	//   ....[3]....
        /*00c0*/ 	.word	0x00000920


	//   ....[4]....
        /*00c4*/ 	.word	0x00000a10


	//   ....[5]....
        /*00c8*/ 	.word	0x00000b70


	//   ....[6]....
        /*00cc*/ 	.word	0x00000d00


	//   ....[7]....
        /*00d0*/ 	.word	0x00000f40


	//   ....[8]....
        /*00d4*/ 	.word	0x000020c0


	//   ....[9]....
        /*00d8*/ 	.word	0x000033b0


	//   ....[10]....
        /*00dc*/ 	.word	0x00003880


	//   ....[11]....
        /*00e0*/ 	.word	0x000038b0


	//   ....[12]....
        /*00e4*/ 	.word	0x000044d0


	//   ....[13]....
        /*00e8*/ 	.word	0x000046e0


	//----- nvinfo : EIATTR_VRC_CTA_INIT_COUNT
	.align		4
.L_43:
        /*00ec*/ 	.byte	0x02, 0x4a
        /*00ee*/ 	.byte	0x80
	.zero		1


	//----- nvinfo : EIATTR_SYSCALL_OFFSETS
	.align		4
        /*00f0*/ 	.byte	0x04, 0x46
        /*00f2*/ 	.short	(.L_45 - .L_44)


	//   ....[0]....
.L_44:
        /*00f4*/ 	.word	0x00005e00


	//   ....[1]....
        /*00f8*/ 	.word	0x00005f40


	//   ....[2]....
        /*00fc*/ 	.word	0x00006720


	//   ....[3]....
        /*0100*/ 	.word	0x00007520


	//----- nvinfo : EIATTR_MBARRIER_INSTR_OFFSETS
	.align		4
.L_45:
        /*0104*/ 	.byte	0x04, 0x39
        /*0106*/ 	.short	(.L_47 - .L_46)


	//   ....[0]....
.L_46:
        /*0108*/ 	.word	0x00000610
        /*010c*/ 	.word	0x000000ff
        /*0110*/ 	.word	0x00000000
        /*0114*/ 	.short	0x0100
        /*0116*/ 	.byte	0x08
	.zero		1


	//   ....[1]....
        /*0118*/ 	.word	0x00000620
        /*011c*/ 	.word	0x000000ff
        /*0120*/ 	.word	0x00000068
        /*0124*/ 	.short	0x0100
        /*0126*/ 	.byte	0x08
	.zero		1


	//   ....[2]....
        /*0128*/ 	.word	0x00000630
        /*012c*/ 	.word	0x000000ff
        /*0130*/ 	.word	0x00000008
        /*0134*/ 	.short	0x0100
        /*0136*/ 	.byte	0x08
	.zero		1


	//   ....[3]....
        /*0138*/ 	.word	0x00000640
        /*013c*/ 	.word	0x000000ff
        /*0140*/ 	.word	0x00000070
        /*0144*/ 	.short	0x0100
        /*0146*/ 	.byte	0x08
	.zero		1


	//   ....[4]....
        /*0148*/ 	.word	0x00000650
        /*014c*/ 	.word	0x000000ff
        /*0150*/ 	.word	0x00000010
        /*0154*/ 	.short	0x0100
        /*0156*/ 	.byte	0x08
	.zero		1


	//   ....[5]....
        /*0158*/ 	.word	0x00000660
        /*015c*/ 	.word	0x000000ff
        /*0160*/ 	.word	0x00000078
        /*0164*/ 	.short	0x0100
        /*0166*/ 	.byte	0x08
	.zero		1


	//   ....[6]....
        /*0168*/ 	.word	0x00000670
        /*016c*/ 	.word	0x000000ff
        /*0170*/ 	.word	0x00000018
        /*0174*/ 	.short	0x0100
        /*0176*/ 	.byte	0x08
	.zero		1


	//   ....[7]....
        /*0178*/ 	.word	0x00000680
        /*017c*/ 	.word	0x000000ff
        /*0180*/ 	.word	0x00000080
        /*0184*/ 	.short	0x0100
        /*0186*/ 	.byte	0x08
	.zero		1


	//   ....[8]....
        /*0188*/ 	.word	0x00000690
        /*018c*/ 	.word	0x000000ff
        /*0190*/ 	.word	0x00000020
        /*0194*/ 	.short	0x0100
        /*0196*/ 	.byte	0x08
	.zero		1


	//   ....[9]....
        /*0198*/ 	.word	0x000006a0
        /*019c*/ 	.word	0x000000ff
        /*01a0*/ 	.word	0x00000088
        /*01a4*/ 	.short	0x0100
        /*01a6*/ 	.byte	0x08
	.zero		1


	//   ....[10]....
        /*01a8*/ 	.word	0x000006b0
        /*01ac*/ 	.word	0x000000ff
        /*01b0*/ 	.word	0x00000028
        /*01b4*/ 	.short	0x0100
        /*01b6*/ 	.byte	0x08
	.zero		1


	//   ....[11]....
        /*01b8*/ 	.word	0x000006c0
        /*01bc*/ 	.word	0x000000ff
        /*01c0*/ 	.word	0x00000090
        /*01c4*/ 	.short	0x0100
        /*01c6*/ 	.byte	0x08
	.zero		1


	//   ....[12]....
        /*01c8*/ 	.word	0x000006d0
        /*01cc*/ 	.word	0x000000ff
        /*01d0*/ 	.word	0x00000030
        /*01d4*/ 	.short	0x0100
        /*01d6*/ 	.byte	0x08
	.zero		1


	//   ....[13]....
        /*01d8*/ 	.word	0x000006e0
        /*01dc*/ 	.word	0x000000ff
        /*01e0*/ 	.word	0x00000098
        /*01e4*/ 	.short	0x0100
        /*01e6*/ 	.byte	0x08
	.zero		1


	//   ....[14]....
        /*01e8*/ 	.word	0x000006f0
        /*01ec*/ 	.word	0x000000ff
        /*01f0*/ 	.word	0x00000038
        /*01f4*/ 	.short	0x0100
        /*01f6*/ 	.byte	0x08
	.zero		1


	//   ....[15]....
        /*01f8*/ 	.word	0x00000700
        /*01fc*/ 	.word	0x000000ff
        /*0200*/ 	.word	0x000000a0
        /*0204*/ 	.short	0x0100
        /*0206*/ 	.byte	0x08
	.zero		1


	//   ....[16]....
        /*0208*/ 	.word	0x00000710
        /*020c*/ 	.word	0x000000ff
        /*0210*/ 	.word	0x00000040
        /*0214*/ 	.short	0x0100
        /*0216*/ 	.byte	0x08
	.zero		1


	//   ....[17]....
        /*0218*/ 	.word	0x00000720
        /*021c*/ 	.word	0x000000ff
        /*0220*/ 	.word	0x000000a8
        /*0224*/ 	.short	0x0100
        /*0226*/ 	.byte	0x08
	.zero		1


	//   ....[18]....
        /*0228*/ 	.word	0x00000730
        /*022c*/ 	.word	0x000000ff
        /*0230*/ 	.word	0x00000048
        /*0234*/ 	.short	0x0100
        /*0236*/ 	.byte	0x08
	.zero		1


	//   ....[19]....
        /*0238*/ 	.word	0x00000740
        /*023c*/ 	.word	0x000000ff
        /*0240*/ 	.word	0x000000b0
        /*0244*/ 	.short	0x0100
        /*0246*/ 	.byte	0x08
	.zero		1


	//   ....[20]....
        /*0248*/ 	.word	0x00000750
        /*024c*/ 	.word	0x000000ff
        /*0250*/ 	.word	0x00000050
        /*0254*/ 	.short	0x0100
        /*0256*/ 	.byte	0x08
	.zero		1


	//   ....[21]....
        /*0258*/ 	.word	0x00000760
        /*025c*/ 	.word	0x000000ff
        /*0260*/ 	.word	0x000000b8
        /*0264*/ 	.short	0x0100
        /*0266*/ 	.byte	0x08
	.zero		1


	//   ....[22]....
        /*0268*/ 	.word	0x00000770
        /*026c*/ 	.word	0x000000ff
        /*0270*/ 	.word	0x00000058
        /*0274*/ 	.short	0x0100
        /*0276*/ 	.byte	0x08
	.zero		1


	//   ....[23]....
        /*0278*/ 	.word	0x00000780
        /*027c*/ 	.word	0x000000ff
        /*0280*/ 	.word	0x000000c0
        /*0284*/ 	.short	0x0100
        /*0286*/ 	.byte	0x08
	.zero		1


	//   ....[24]....
        /*0288*/ 	.word	0x00000790
        /*028c*/ 	.word	0x000000ff
        /*0290*/ 	.word	0x00000060
        /*0294*/ 	.short	0x0100
        /*0296*/ 	.byte	0x08
	.zero		1


	//   ....[25]....
        /*0298*/ 	.word	0x000007a0
        /*029c*/ 	.word	0x000000ff
        /*02a0*/ 	.word	0x000000c8
        /*02a4*/ 	.short	0x0100
        /*02a6*/ 	.byte	0x08
	.zero		1


	//   ....[26]....
        /*02a8*/ 	.word	0x000008d0
        /*02ac*/ 	.word	0x000000ff
        /*02b0*/ 	.word	0x000000d0
        /*02b4*/ 	.short	0x0100
        /*02b6*/ 	.byte	0x09
	.zero		1


	//   ....[27]....
        /*02b8*/ 	.word	0x000008e0
        /*02bc*/ 	.word	0x000000ff
        /*02c0*/ 	.word	0x000000e0
        /*02c4*/ 	.short	0x0100
        /*02c6*/ 	.byte	0x09
	.zero		1


	//   ....[28]....
        /*02c8*/ 	.word	0x000008f0
        /*02cc*/ 	.word	0x000000ff
        /*02d0*/ 	.word	0x000000d8
        /*02d4*/ 	.short	0x0100
        /*02d6*/ 	.byte	0x09
	.zero		1


	//   ....[29]....
        /*02d8*/ 	.word	0x00000900
        /*02dc*/ 	.word	0x000000ff
        /*02e0*/ 	.word	0x000000e8
        /*02e4*/ 	.short	0x0100
        /*02e6*/ 	.byte	0x09
	.zero		1


	//   ....[30]....
        /*02e8*/ 	.word	0x000009e0
        /*02ec*/ 	.word	0x000000ff
        /*02f0*/ 	.word	0x000000f0
        /*02f4*/ 	.short	0x0100
        /*02f6*/ 	.byte	0x08
	.zero		1


	//   ....[31]....
        /*02f8*/ 	.word	0x000009f0
        /*02fc*/ 	.word	0x000000ff
        /*0300*/ 	.word	0x000000f8
        /*0304*/ 	.short	0x0100
        /*0306*/ 	.byte	0x08
	.zero		1


	//   ....[32]....
        /*0308*/ 	.word	0x00000b20
        /*030c*/ 	.word	0x000000ff
        /*0310*/ 	.word	0x00000100
        /*0314*/ 	.short	0x0100
        /*0316*/ 	.byte	0x08
	.zero		1


	//   ....[33]....
        /*0318*/ 	.word	0x00000b30
        /*031c*/ 	.word	0x000000ff
        /*0320*/ 	.word	0x00000110
        /*0324*/ 	.short	0x0100
        /*0326*/ 	.byte	0x08
	.zero		1


	//   ....[34]....
        /*0328*/ 	.word	0x00000b40
        /*032c*/ 	.word	0x000000ff
        /*0330*/ 	.word	0x00000108
        /*0334*/ 	.short	0x0100
        /*0336*/ 	.byte	0x08
	.zero		1


	//   ....[35]....
        /*0338*/ 	.word	0x00000b50
        /*033c*/ 	.word	0x000000ff
        /*0340*/ 	.word	0x00000118
        /*0344*/ 	.short	0x0100
        /*0346*/ 	.byte	0x08
	.zero		1


	//   ....[36]....
        /*0348*/ 	.word	0x00000c70
        /*034c*/ 	.word	0x000000ff
        /*0350*/ 	.word	0x00000120
        /*0354*/ 	.short	0x0100
        /*0356*/ 	.byte	0x09
	.zero		1


	//   ....[37]....
        /*0358*/ 	.word	0x00000c80
        /*035c*/ 	.word	0x000000ff
        /*0360*/ 	.word	0x00000140
        /*0364*/ 	.short	0x0100
        /*0366*/ 	.byte	0x09
	.zero		1


	//   ....[38]....
        /*0368*/ 	.word	0x00000c90
        /*036c*/ 	.word	0x000000ff
        /*0370*/ 	.word	0x00000128
        /*0374*/ 	.short	0x0100
        /*0376*/ 	.byte	0x09
	.zero		1


	//   ....[39]....
        /*0378*/ 	.word	0x00000ca0
        /*037c*/ 	.word	0x000000ff
        /*0380*/ 	.word	0x00000148
        /*0384*/ 	.short	0x0100
        /*0386*/ 	.byte	0x09
	.zero		1


	//   ....[40]....
        /*0388*/ 	.word	0x00000cb0
        /*038c*/ 	.word	0x000000ff
        /*0390*/ 	.word	0x00000130
        /*0394*/ 	.short	0x0100
        /*0396*/ 	.byte	0x09
	.zero		1


	//   ....[41]....
        /*0398*/ 	.word	0x00000cc0
        /*039c*/ 	.word	0x000000ff
        /*03a0*/ 	.word	0x00000150
        /*03a4*/ 	.short	0x0100
        /*03a6*/ 	.byte	0x09
	.zero		1


	//   ....[42]....
        /*03a8*/ 	.word	0x00000cd0
        /*03ac*/ 	.word	0x000000ff
        /*03b0*/ 	.word	0x00000138
        /*03b4*/ 	.short	0x0100
        /*03b6*/ 	.byte	0x09
	.zero		1


	//   ....[43]....
        /*03b8*/ 	.word	0x00000ce0
        /*03bc*/ 	.word	0x000000ff
        /*03c0*/ 	.word	0x00000158
        /*03c4*/ 	.short	0x0100
        /*03c6*/ 	.byte	0x09
	.zero		1


	//   ....[44]....
        /*03c8*/ 	.word	0x00000dd0
        /*03cc*/ 	.word	0x000000ff
        /*03d0*/ 	.word	0x00000160
        /*03d4*/ 	.short	0x0100
        /*03d6*/ 	.byte	0x08
	.zero		1


	//   ....[45]....
        /*03d8*/ 	.word	0x00000de0
        /*03dc*/ 	.word	0x000000ff
        /*03e0*/ 	.word	0x00000170
        /*03e4*/ 	.short	0x0100
        /*03e6*/ 	.byte	0x08
	.zero		1


	//   ....[46]....
        /*03e8*/ 	.word	0x00000df0
        /*03ec*/ 	.word	0x000000ff
        /*03f0*/ 	.word	0x00000168
        /*03f4*/ 	.short	0x0100
        /*03f6*/ 	.byte	0x08
	.zero		1


	//   ....[47]....
        /*03f8*/ 	.word	0x00000e00
        /*03fc*/ 	.word	0x000000ff
        /*0400*/ 	.word	0x00000178
        /*0404*/ 	.short	0x0100
        /*0406*/ 	.byte	0x08
	.zero		1


	//   ....[48]....
        /*0408*/ 	.word	0x00000ef0
        /*040c*/ 	.word	0x000000ff
        /*0410*/ 	.word	0x00000180
        /*0414*/ 	.short	0x0100
        /*0416*/ 	.byte	0x07
	.zero		1


	//   ....[49]....
        /*0418*/ 	.word	0x000018f0
        /*041c*/ 	.word	0x00000003
        /*0420*/ 	.word	0x00000170
        /*0424*/ 	.short	0x010a
        /*0426*/ 	.byte	0xff
	.zero		1


	//   ....[50]....
        /*0428*/ 	.word	0x00001920
        /*042c*/ 	.word	0x00000003
        /*0430*/ 	.word	0x00000160
        /*0434*/ 	.short	0x0101
        /*0436*/ 	.byte	0xff
	.zero		1


	//   ....[51]....
        /*0438*/ 	.word	0x00001a20
        /*043c*/ 	.word	0x000000ff
        /*0440*/ 	.word	0x00000068
        /*0444*/ 	.short	0x010a
        /*0446*/ 	.byte	0x08
	.zero		1


	//   ....[52]....
        /*0448*/ 	.word	0x00001ae0
        /*044c*/ 	.word	0x000000ff
        /*0450*/ 	.word	0x00000068
        /*0454*/ 	.short	0x010a
        /*0456*/ 	.byte	0x21
	.zero		1


	//   ....[53]....
        /*0458*/ 	.word	0x00001ca0
        /*045c*/ 	.word	0x000000ff
        /*0460*/ 	.word	0x00000068
        /*0464*/ 	.short	0x010a
        /*0466*/ 	.byte	0x08
	.zero		1


	//   ....[54]....
        /*0468*/ 	.word	0x00001d80
        /*046c*/ 	.word	0x000000ff
        /*0470*/ 	.word	0x000000f8
        /*0474*/ 	.short	0x0101
        /*0476*/ 	.byte	0x06
	.zero		1


	//   ....[55]....
        /*0478*/ 	.word	0x00001da0
        /*047c*/ 	.word	0x000000ff
        /*0480*/ 	.word	0x00000068
        /*0484*/ 	.short	0x010a
        /*0486*/ 	.byte	0x08
	.zero		1


	//   ....[56]....
        /*0488*/ 	.word	0x00001e20
        /*048c*/ 	.word	0x000000ff
        /*0490*/ 	.word	0x00000068
        /*0494*/ 	.short	0x010a
        /*0496*/ 	.byte	0x11
	.zero		1


	//   ....[57]....
        /*0498*/ 	.word	0x00001fb0
        /*049c*/ 	.word	0x000000ff
        /*04a0*/ 	.word	0x00000068
        /*04a4*/ 	.short	0x010a
        /*04a6*/ 	.byte	0x08
	.zero		1


	//   ....[58]....
        /*04a8*/ 	.word	0x000020f0
        /*04ac*/ 	.word	0x00000002
        /*04b0*/ 	.word	0x00000100
        /*04b4*/ 	.short	0x010a
        /*04b6*/ 	.byte	0xff
	.zero		1


	//   ....[59]....
        /*04b8*/ 	.word	0x000021b0
        /*04bc*/ 	.word	0x00000002
        /*04c0*/ 	.word	0x00000000
        /*04c4*/ 	.short	0x0101
        /*04c6*/ 	.byte	0xff
	.zero		1


	//   ....[60]....
        /*04c8*/ 	.word	0x00002710
        /*04cc*/ 	.word	0x000000ff
        /*04d0*/ 	.word	0x00000000
        /*04d4*/ 	.short	0x010a
        /*04d6*/ 	.byte	0x04
	.zero		1


	//   ....[61]....
        /*04d8*/ 	.word	0x000027a0
        /*04dc*/ 	.word	0x000000ff
        /*04e0*/ 	.word	0x00000000
        /*04e4*/ 	.short	0x010a
        /*04e6*/ 	.byte	0x04
	.zero		1


	//   ....[62]....
        /*04e8*/ 	.word	0x00002830
        /*04ec*/ 	.word	0x000000ff
        /*04f0*/ 	.word	0x00000000
        /*04f4*/ 	.short	0x010a
        /*04f6*/ 	.byte	0x04
	.zero		1


	//   ....[63]....
        /*04f8*/ 	.word	0x000028c0
        /*04fc*/ 	.word	0x000000ff
        /*0500*/ 	.word	0x00000000
        /*0504*/ 	.short	0x010a
        /*0506*/ 	.byte	0x04
	.zero		1


	//   ....[64]....
        /*0508*/ 	.word	0x00002950
        /*050c*/ 	.word	0x000000ff
        /*0510*/ 	.word	0x00000000
        /*0514*/ 	.short	0x010a
        /*0516*/ 	.byte	0x04
	.zero		1


	//   ....[65]....
        /*0518*/ 	.word	0x000029e0
        /*051c*/ 	.word	0x000000ff
        /*0520*/ 	.word	0x00000000
        /*0524*/ 	.short	0x010a
        /*0526*/ 	.byte	0x04
	.zero		1


	//   ....[66]....
        /*0528*/ 	.word	0x00002a70
        /*052c*/ 	.word	0x000000ff
        /*0530*/ 	.word	0x00000000
        /*0534*/ 	.short	0x010a
        /*0536*/ 	.byte	0x04
	.zero		1


	//   ....[67]....
        /*0538*/ 	.word	0x00002b00
        /*053c*/ 	.word	0x000000ff
        /*0540*/ 	.word	0x00000000
        /*0544*/ 	.short	0x010a
        /*0546*/ 	.byte	0x04
	.zero		1


	//   ....[68]....
        /*0548*/ 	.word	0x00002b90
        /*054c*/ 	.word	0x000000ff
        /*0550*/ 	.word	0x00000000
        /*0554*/ 	.short	0x010a
        /*0556*/ 	.byte	0x04
	.zero		1


	//   ....[69]....
        /*0558*/ 	.word	0x00002c20
        /*055c*/ 	.word	0x000000ff
        /*0560*/ 	.word	0x00000000
        /*0564*/ 	.short	0x010a
        /*0566*/ 	.byte	0x04
	.zero		1


	//   ....[70]....
        /*0568*/ 	.word	0x00002cb0
        /*056c*/ 	.word	0x000000ff
        /*0570*/ 	.word	0x00000000
        /*0574*/ 	.short	0x010a
        /*0576*/ 	.byte	0x04
	.zero		1


	//   ....[71]....
        /*0578*/ 	.word	0x00002d40
        /*057c*/ 	.word	0x000000ff
        /*0580*/ 	.word	0x00000000
        /*0584*/ 	.short	0x010a
        /*0586*/ 	.byte	0x04
	.zero		1


	//   ....[72]....
        /*0588*/ 	.word	0x00002de0
        /*058c*/ 	.word	0x00000000
        /*0590*/ 	.word	0x00000000
        /*0594*/ 	.short	0x010a
        /*0596*/ 	.byte	0xff
	.zero		1


	//   ....[73]....
        /*0598*/ 	.word	0x00002f10
        /*059c*/ 	.word	0x00000000
        /*05a0*/ 	.word	0x00000160
        /*05a4*/ 	.short	0x010a
        /*05a6*/ 	.byte	0xff
	.zero		1


	//   ....[74]....
        /*05a8*/ 	.word	0x00002f80
        /*05ac*/ 	.word	0x00000004
        /*05b0*/ 	.word	0x00000000
        /*05b4*/ 	.short	0x0101
        /*05b6*/ 	.byte	0xff
	.zero		1


	//   ....[75]....
        /*05b8*/ 	.word	0x00002fa0
        /*05bc*/ 	.word	0x000000ff
        /*05c0*/ 	.word	0x00000110
        /*05c4*/ 	.short	0x010a
        /*05c6*/ 	.byte	0x05
	.zero		1


	//   ....[76]....
        /*05c8*/ 	.word	0x000030c0
        /*05cc*/ 	.word	0x00000000
        /*05d0*/ 	.word	0x00000100
        /*05d4*/ 	.short	0x010a
        /*05d6*/ 	.byte	0xff
	.zero		1


	//   ....[77]....
        /*05d8*/ 	.word	0x000031c0
        /*05dc*/ 	.word	0x00000000
        /*05e0*/ 	.word	0x00000000
        /*05e4*/ 	.short	0x0101
        /*05e6*/ 	.byte	0xff
	.zero		1


	//   ....[78]....
        /*05e8*/ 	.word	0x00003250
        /*05ec*/ 	.word	0x000000ff
        /*05f0*/ 	.word	0x00000110
        /*05f4*/ 	.short	0x0106
        /*05f6*/ 	.byte	0x05
	.zero		1


	//   ....[79]....
        /*05f8*/ 	.word	0x00003270
        /*05fc*/ 	.word	0x000000ff
        /*0600*/ 	.word	0x00000110
        /*0604*/ 	.short	0x010a
        /*0606*/ 	.byte	0x05
	.zero		1


	//   ....[80]....
        /*0608*/ 	.word	0x00003300
        /*060c*/ 	.word	0x000000ff
        /*0610*/ 	.word	0x00000110
        /*0614*/ 	.short	0x0106
        /*0616*/ 	.byte	0x04
	.zero		1


	//   ....[81]....
        /*0618*/ 	.word	0x00003340
        /*061c*/ 	.word	0x00000000
        /*0620*/ 	.word	0x00000110
        /*0624*/ 	.short	0x010a
        /*0626*/ 	.byte	0xff
	.zero		1


	//   ....[82]....
        /*0628*/ 	.word	0x00003580
        /*062c*/ 	.word	0x000000ff
        /*0630*/ 	.word	0x00000008
        /*0634*/ 	.short	0x010a
        /*0636*/ 	.byte	0x06
	.zero		1


	//   ....[83]....
        /*0638*/ 	.word	0x000035a0
        /*063c*/ 	.word	0x000000ff
        /*0640*/ 	.word	0x00000008
        /*0644*/ 	.short	0x010a
        /*0646*/ 	.byte	0x06
	.zero		1


	//   ....[84]....
        /*0648*/ 	.word	0x00003730
        /*064c*/ 	.word	0x000000ff
        /*0650*/ 	.word	0x00000008
        /*0654*/ 	.short	0x010a
        /*0656*/ 	.byte	0x06
	.zero		1


	//   ....[85]....
        /*0658*/ 	.word	0x00003750
        /*065c*/ 	.word	0x000000ff
        /*0660*/ 	.word	0x00000008
        /*0664*/ 	.short	0x010a
        /*0666*/ 	.byte	0x06
	.zero		1


	//   ....[86]....
        /*0668*/ 	.word	0x00003810
        /*066c*/ 	.word	0x000000ff
        /*0670*/ 	.word	0x00000000
        /*0674*/ 	.short	0x0101
        /*0676*/ 	.byte	0x07
	.zero		1


	//   ....[87]....
        /*0678*/ 	.word	0x00003b50
        /*067c*/ 	.word	0x00000000
        /*0680*/ 	.word	0x00000100
        /*0684*/ 	.short	0x010a
        /*0686*/ 	.byte	0xff
	.zero		1


	//   ....[88]....
        /*0688*/ 	.word	0x00003c10
        /*068c*/ 	.word	0x00000000
        /*0690*/ 	.word	0x00000000
        /*0694*/ 	.short	0x0101
        /*0696*/ 	.byte	0xff
	.zero		1


	//   ....[89]....
        /*0698*/ 	.word	0x00003cd0
        /*069c*/ 	.word	0x000000ff
        /*06a0*/ 	.word	0x00000000
        /*06a4*/ 	.short	0x010a
        /*06a6*/ 	.byte	0x08
	.zero		1


	//   ....[90]....
        /*06a8*/ 	.word	0x00003ce0
        /*06ac*/ 	.word	0x000000ff
        /*06b0*/ 	.word	0x00000140
        /*06b4*/ 	.short	0x010a
        /*06b6*/ 	.byte	0x09
	.zero		1


	//   ....[91]....
        /*06b8*/ 	.word	0x00003d90
        /*06bc*/ 	.word	0x000000ff
        /*06c0*/ 	.word	0x00000000
        /*06c4*/ 	.short	0x010a
        /*06c6*/ 	.byte	0x08
	.zero		1


	//   ....[92]....
        /*06c8*/ 	.word	0x00003ec0
        /*06cc*/ 	.word	0x000000ff
        /*06d0*/ 	.word	0x00000000
        /*06d4*/ 	.short	0x010a
        /*06d6*/ 	.byte	0x1e
	.zero		1


	//   ....[93]....
        /*06d8*/ 	.word	0x000041c0
        /*06dc*/ 	.word	0x000000ff
        /*06e0*/ 	.word	0x00000000
        /*06e4*/ 	.short	0x010a
        /*06e6*/ 	.byte	0x08
	.zero		1


	//   ....[94]....
        /*06e8*/ 	.word	0x00004250
        /*06ec*/ 	.word	0x000000ff
        /*06f0*/ 	.word	0x00000000
        /*06f4*/ 	.short	0x010a
        /*06f6*/ 	.byte	0x08
	.zero		1


	//   ....[95]....
        /*06f8*/ 	.word	0x000042e0
        /*06fc*/ 	.word	0x000000ff
        /*0700*/ 	.word	0x00000000
        /*0704*/ 	.short	0x010a
        /*0706*/ 	.byte	0x08
	.zero		1


	//   ....[96]....
        /*0708*/ 	.word	0x00004380
        /*070c*/ 	.word	0x00000000
        /*0710*/ 	.word	0x00000000
        /*0714*/ 	.short	0x010a
        /*0716*/ 	.byte	0xff
	.zero		1


	//   ....[97]....
        /*0718*/ 	.word	0x000043c0
        /*071c*/ 	.word	0x00000000
        /*0720*/ 	.word	0x00000000
        /*0724*/ 	.short	0x010a
        /*0726*/ 	.byte	0xff
	.zero		1


	//   ....[98]....
        /*0728*/ 	.word	0x00004430
        /*072c*/ 	.word	0x000000ff
        /*0730*/ 	.word	0x00000000
        /*0734*/ 	.short	0x0101
        /*0736*/ 	.byte	0x05
	.zero		1


	//   ....[99]....
        /*0738*/ 	.word	0x00004470
        /*073c*/ 	.word	0x000000ff
        /*0740*/ 	.word	0x00000180
        /*0744*/ 	.short	0x010a
        /*0746*/ 	.byte	0x07
	.zero		1


	//   ....[100]....
        /*0748*/ 	.word	0x000044c0
        /*074c*/ 	.word	0x000000ff
        /*0750*/ 	.word	0x00000000
        /*0754*/ 	.short	0x0101
        /*0756*/ 	.byte	0x05
	.zero		1


	//   ....[101]....
        /*0758*/ 	.word	0x000048f0
        /*075c*/ 	.word	0x00000000
        /*0760*/ 	.word	0x00000100
        /*0764*/ 	.short	0x010a
        /*0766*/ 	.byte	0xff
	.zero		1


	//   ....[102]....
        /*0768*/ 	.word	0x000049b0
        /*076c*/ 	.word	0x00000000
        /*0770*/ 	.word	0x00000000
        /*0774*/ 	.short	0x0101
        /*0776*/ 	.byte	0xff
	.zero		1


	//   ....[103]....
        /*0778*/ 	.word	0x00004cd0
        /*077c*/ 	.word	0x000000ff
        /*0780*/ 	.word	0x000000f8
        /*0784*/ 	.short	0x010a
        /*0786*/ 	.byte	0x07
	.zero		1


	//   ....[104]....
        /*0788*/ 	.word	0x00004ec0
        /*078c*/ 	.word	0x000000ff
        /*0790*/ 	.word	0x000000e0
        /*0794*/ 	.short	0x010a
        /*0796*/ 	.byte	0x07
	.zero		1


	//   ....[105]....
        /*0798*/ 	.word	0x00005120
        /*079c*/ 	.word	0x000000ff
        /*07a0*/ 	.word	0x000000d0
        /*07a4*/ 	.short	0x010b
        /*07a6*/ 	.byte	0x07
	.zero		1


	//   ....[106]....
        /*07a8*/ 	.word	0x00005190
        /*07ac*/ 	.word	0x000000ff
        /*07b0*/ 	.word	0x00000000
        /*07b4*/ 	.short	0x0101
        /*07b6*/ 	.byte	0x0e
	.zero		1


	//   ....[107]....
        /*07b8*/ 	.word	0x000051d0
        /*07bc*/ 	.word	0x000000ff
        /*07c0*/ 	.word	0x000000e8
        /*07c4*/ 	.short	0x010a
        /*07c6*/ 	.byte	0x07
	.zero		1


	//   ....[108]....
        /*07c8*/ 	.word	0x00005400
        /*07cc*/ 	.word	0x000000ff
        /*07d0*/ 	.word	0x000000d8
        /*07d4*/ 	.short	0x010b
        /*07d6*/ 	.byte	0x07
	.zero		1


	//   ....[109]....
        /*07d8*/ 	.word	0x00005420
        /*07dc*/ 	.word	0x000000ff
        /*07e0*/ 	.word	0x00000000
        /*07e4*/ 	.short	0x0101
        /*07e6*/ 	.byte	0x0d
	.zero		1


	//   ....[110]....
        /*07e8*/ 	.word	0x00005450
        /*07ec*/ 	.word	0x000000ff
        /*07f0*/ 	.word	0x000000e0
        /*07f4*/ 	.short	0x010a
        /*07f6*/ 	.byte	0x07
	.zero		1


	//   ....[111]....
        /*07f8*/ 	.word	0x00005490
        /*07fc*/ 	.word	0x00000000
        /*0800*/ 	.word	0x000000e8
        /*0804*/ 	.short	0x010a
        /*0806*/ 	.byte	0xff
	.zero		1


	//   ....[112]....
        /*0808*/ 	.word	0x000057d0
        /*080c*/ 	.word	0x00000000
        /*0810*/ 	.word	0x00000100
        /*0814*/ 	.short	0x010a
        /*0816*/ 	.byte	0xff
	.zero		1


	//   ....[113]....
        /*0818*/ 	.word	0x000058e0
        /*081c*/ 	.word	0x00000000
        /*0820*/ 	.word	0x00000000
        /*0824*/ 	.short	0x0101
        /*0826*/ 	.byte	0xff
	.zero		1


	//   ....[114]....
        /*0828*/ 	.word	0x000062f0
        /*082c*/ 	.word	0x00000003
        /*0830*/ 	.word	0x000000d0
        /*0834*/ 	.short	0x010a
        /*0836*/ 	.byte	0xff
	.zero		1


	//   ....[115]....
        /*0838*/ 	.word	0x00006340
        /*083c*/ 	.word	0x0000006e
        /*0840*/ 	.word	0x00000120
        /*0844*/ 	.short	0x010a
        /*0846*/ 	.byte	0xff
	.zero		1


	//   ....[116]....
        /*0848*/ 	.word	0x00006460
        /*084c*/ 	.word	0x00000003
        /*0850*/ 	.word	0x000000d0
        /*0854*/ 	.short	0x010a
        /*0856*/ 	.byte	0xff
	.zero		1


	//   ....[117]....
        /*0858*/ 	.word	0x00006580
        /*085c*/ 	.word	0x00000000
        /*0860*/ 	.word	0x00000000
        /*0864*/ 	.short	0x0101
        /*0866*/ 	.byte	0xff
	.zero		1


	//   ....[118]....
        /*0868*/ 	.word	0x00006600
        /*086c*/ 	.word	0x0000006e
        /*0870*/ 	.word	0x00000120
        /*0874*/ 	.short	0x010a
        /*0876*/ 	.byte	0xff
	.zero		1


	//   ....[119]....
        /*0878*/ 	.word	0x000071d0
        /*087c*/ 	.word	0x0000004b
        /*0880*/ 	.word	0x000000d0
        /*0884*/ 	.short	0x010a
        /*0886*/ 	.byte	0xff
	.zero		1


	//   ....[120]....
        /*0888*/ 	.word	0x00007280
        /*088c*/ 	.word	0x0000004b
        /*0890*/ 	.word	0x000000d0
        /*0894*/ 	.short	0x010a
        /*0896*/ 	.byte	0xff
	.zero		1


	//   ....[121]....
        /*0898*/ 	.word	0x000073a0
        /*089c*/ 	.word	0x00000000
        /*08a0*/ 	.word	0x00000000
        /*08a4*/ 	.short	0x0101
        /*08a6*/ 	.byte	0xff
	.zero		1


	//   ....[122]....
        /*08a8*/ 	.word	0x00007660
        /*08ac*/ 	.word	0x0000006e
        /*08b0*/ 	.word	0x00000000
        /*08b4*/ 	.short	0x0101
        /*08b6*/ 	.byte	0xff
	.zero		1


	//   ....[123]....
        /*08b8*/ 	.word	0x000080c0
        /*08bc*/ 	.word	0x00000003
        /*08c0*/ 	.word	0x00000170
        /*08c4*/ 	.short	0x010a
        /*08c6*/ 	.byte	0xff
	.zero		1


	//   ....[124]....
        /*08c8*/ 	.word	0x00008120
        /*08cc*/ 	.word	0x00000002
        /*08d0*/ 	.word	0x00000068
        /*08d4*/ 	.short	0x010a
        /*08d6*/ 	.byte	0xff
	.zero		1


	//   ....[125]....
        /*08d8*/ 	.word	0x00008180
        /*08dc*/ 	.word	0x00000002
        /*08e0*/ 	.word	0x00000068
        /*08e4*/ 	.short	0x010a
        /*08e6*/ 	.byte	0xff
	.zero		1


	//   ....[126]....
        /*08e8*/ 	.word	0x000081d0
        /*08ec*/ 	.word	0x00000002
        /*08f0*/ 	.word	0x00000100
        /*08f4*/ 	.short	0x010a
        /*08f6*/ 	.byte	0xff
	.zero		1


	//   ....[127]....
        /*08f8*/ 	.word	0x00008230
        /*08fc*/ 	.word	0x00000000
        /*0900*/ 	.word	0x00000000
        /*0904*/ 	.short	0x010a
        /*0906*/ 	.byte	0xff
	.zero		1


	//   ....[128]....
        /*0908*/ 	.word	0x00008290
        /*090c*/ 	.word	0x00000000
        /*0910*/ 	.word	0x00000000
        /*0914*/ 	.short	0x010a
        /*0916*/ 	.byte	0xff
	.zero		1


	//   ....[129]....
        /*0918*/ 	.word	0x000082f0
        /*091c*/ 	.word	0x00000000
        /*0920*/ 	.word	0x00000000
        /*0924*/ 	.short	0x010a
        /*0926*/ 	.byte	0xff
	.zero		1


	//   ....[130]....
        /*0928*/ 	.word	0x00008350
        /*092c*/ 	.word	0x00000000
        /*0930*/ 	.word	0x00000000
        /*0934*/ 	.short	0x010a
        /*0936*/ 	.byte	0xff
	.zero		1


	//   ....[131]....
        /*0938*/ 	.word	0x000083b0
        /*093c*/ 	.word	0x00000000
        /*0940*/ 	.word	0x00000000
        /*0944*/ 	.short	0x010a
        /*0946*/ 	.byte	0xff
	.zero		1


	//   ....[132]....
        /*0948*/ 	.word	0x00008410
        /*094c*/ 	.word	0x00000000
        /*0950*/ 	.word	0x00000000
        /*0954*/ 	.short	0x010a
        /*0956*/ 	.byte	0xff
	.zero		1


	//   ....[133]....
        /*0958*/ 	.word	0x00008470
        /*095c*/ 	.word	0x00000000
        /*0960*/ 	.word	0x00000000
        /*0964*/ 	.short	0x010a
        /*0966*/ 	.byte	0xff
	.zero		1


	//   ....[134]....
        /*0968*/ 	.word	0x000084d0
        /*096c*/ 	.word	0x00000000
        /*0970*/ 	.word	0x00000000
        /*0974*/ 	.short	0x010a
        /*0976*/ 	.byte	0xff
	.zero		1


	//   ....[135]....
        /*0978*/ 	.word	0x00008530
        /*097c*/ 	.word	0x00000000
        /*0980*/ 	.word	0x00000000
        /*0984*/ 	.short	0x010a
        /*0986*/ 	.byte	0xff
	.zero		1


	//   ....[136]....
        /*0988*/ 	.word	0x00008590
        /*098c*/ 	.word	0x00000000
        /*0990*/ 	.word	0x00000000
        /*0994*/ 	.short	0x010a
        /*0996*/ 	.byte	0xff
	.zero		1


	//   ....[137]....
        /*0998*/ 	.word	0x000085f0
        /*099c*/ 	.word	0x00000000
        /*09a0*/ 	.word	0x00000000
        /*09a4*/ 	.short	0x010a
        /*09a6*/ 	.byte	0xff
	.zero		1


	//   ....[138]....
        /*09a8*/ 	.word	0x00008650
        /*09ac*/ 	.word	0x00000000
        /*09b0*/ 	.word	0x00000000
        /*09b4*/ 	.short	0x010a
        /*09b6*/ 	.byte	0xff
	.zero		1


	//   ....[139]....
        /*09b8*/ 	.word	0x000086a0
        /*09bc*/ 	.word	0x00000000
        /*09c0*/ 	.word	0x00000160
        /*09c4*/ 	.short	0x010a
        /*09c6*/ 	.byte	0xff
	.zero		1


	//   ....[140]....
        /*09c8*/ 	.word	0x00008700
        /*09cc*/ 	.word	0x00000000
        /*09d0*/ 	.word	0x00000110
        /*09d4*/ 	.short	0x010a
        /*09d6*/ 	.byte	0xff
	.zero		1


	//   ....[141]....
        /*09d8*/ 	.word	0x00008750
        /*09dc*/ 	.word	0x00000000
        /*09e0*/ 	.word	0x00000100
        /*09e4*/ 	.short	0x010a
        /*09e6*/ 	.byte	0xff
	.zero		1


	//   ....[142]....
        /*09e8*/ 	.word	0x000087b0
        /*09ec*/ 	.word	0x00000000
        /*09f0*/ 	.word	0x00000110
        /*09f4*/ 	.short	0x010a
        /*09f6*/ 	.byte	0xff
	.zero		1


	//   ....[143]....
        /*09f8*/ 	.word	0x00008810
        /*09fc*/ 	.word	0x00000004
        /*0a00*/ 	.word	0x00000008
        /*0a04*/ 	.short	0x010a
        /*0a06*/ 	.byte	0xff
	.zero		1


	//   ....[144]....
        /*0a08*/ 	.word	0x000088f0
        /*0a0c*/ 	.word	0x00000002
        /*0a10*/ 	.word	0x00000008
        /*0a14*/ 	.short	0x010a
        /*0a16*/ 	.byte	0xff
	.zero		1


	//   ....[145]....
        /*0a18*/ 	.word	0x00008940
        /*0a1c*/ 	.word	0x00000000
        /*0a20*/ 	.word	0x00000100
        /*0a24*/ 	.short	0x010a
        /*0a26*/ 	.byte	0xff
	.zero		1


	//   ....[146]....
        /*0a28*/ 	.word	0x000089a0
        /*0a2c*/ 	.word	0x00000000
        /*0a30*/ 	.word	0x00000140
        /*0a34*/ 	.short	0x010a
        /*0a36*/ 	.byte	0xff
	.zero		1


	//   ....[147]....
        /*0a38*/ 	.word	0x00008a00
        /*0a3c*/ 	.word	0x00000000
        /*0a40*/ 	.word	0x00000000
        /*0a44*/ 	.short	0x010a
        /*0a46*/ 	.byte	0xff
	.zero		1


	//   ....[148]....
        /*0a48*/ 	.word	0x00008a60
        /*0a4c*/ 	.word	0x00000000
        /*0a50*/ 	.word	0x00000000
        /*0a54*/ 	.short	0x010a
        /*0a56*/ 	.byte	0xff
	.zero		1


	//   ....[149]....
        /*0a58*/ 	.word	0x00008ac0
        /*0a5c*/ 	.word	0x00000000
        /*0a60*/ 	.word	0x00000000
        /*0a64*/ 	.short	0x010a
        /*0a66*/ 	.byte	0xff
	.zero		1


	//   ....[150]....
        /*0a68*/ 	.word	0x00008b20
        /*0a6c*/ 	.word	0x00000000
        /*0a70*/ 	.word	0x00000000
        /*0a74*/ 	.short	0x010a
        /*0a76*/ 	.byte	0xff
	.zero		1


	//   ....[151]....
        /*0a78*/ 	.word	0x00008b80
        /*0a7c*/ 	.word	0x00000000
        /*0a80*/ 	.word	0x00000180
        /*0a84*/ 	.short	0x010a
        /*0a86*/ 	.byte	0xff
	.zero		1


	//   ....[152]....
        /*0a88*/ 	.word	0x00008bd0
        /*0a8c*/ 	.word	0x00000000
        /*0a90*/ 	.word	0x00000100
        /*0a94*/ 	.short	0x010a
        /*0a96*/ 	.byte	0xff
	.zero		1


	//   ....[153]....
        /*0a98*/ 	.word	0x00008c30
        /*0a9c*/ 	.word	0x00000000
        /*0aa0*/ 	.word	0x000000f8
        /*0aa4*/ 	.short	0x010a
        /*0aa6*/ 	.byte	0xff
	.zero		1


	//   ....[154]....
        /*0aa8*/ 	.word	0x00008c90
        /*0aac*/ 	.word	0x00000003
        /*0ab0*/ 	.word	0x000000e0
        /*0ab4*/ 	.short	0x010a
        /*0ab6*/ 	.byte	0xff
	.zero		1


	//   ....[155]....
        /*0ab8*/ 	.word	0x00008cf0
        /*0abc*/ 	.word	0x00000003
        /*0ac0*/ 	.word	0x000000e8
        /*0ac4*/ 	.short	0x010a
        /*0ac6*/ 	.byte	0xff
	.zero		1


	//   ....[156]....
        /*0ac8*/ 	.word	0x00008d50
        /*0acc*/ 	.word	0x00000000
        /*0ad0*/ 	.word	0x000000e0
        /*0ad4*/ 	.short	0x010a
        /*0ad6*/ 	.byte	0xff
	.zero		1


	//   ....[157]....
        /*0ad8*/ 	.word	0x00008da0
        /*0adc*/ 	.word	0x00000000
        /*0ae0*/ 	.word	0x00000100
        /*0ae4*/ 	.short	0x010a
        /*0ae6*/ 	.byte	0xff
	.zero		1


	//   ....[158]....
        /*0ae8*/ 	.word	0x00008df0
        /*0aec*/ 	.word	0x00000003
        /*0af0*/ 	.word	0x000000d0
        /*0af4*/ 	.short	0x010a
        /*0af6*/ 	.byte	0xff
	.zero		1


	//   ....[159]....
        /*0af8*/ 	.word	0x00008e40
        /*0afc*/ 	.word	0x0000006e
        /*0b00*/ 	.word	0x00000120
        /*0b04*/ 	.short	0x010a
        /*0b06*/ 	.byte	0xff
	.zero		1


	//   ....[160]....
        /*0b08*/ 	.word	0x00008e90
        /*0b0c*/ 	.word	0x0000004b
        /*0b10*/ 	.word	0x000000d0
        /*0b14*/ 	.short	0x010a
        /*0b16*/ 	.byte	0xff
	.zero		1


	//----- nvinfo : EIATTR_NUM_MBARRIERS
	.align		4
.L_47:
        /*0b18*/ 	.byte	0x03, 0x38
        /*0b1a*/ 	.short	0x0031


	//----- nvinfo : EIATTR_EXIT_INSTR_OFFSETS
	.align		4
        /*0b1c*/ 	.byte	0x04, 0x1c
        /*0b1e*/ 	.short	(.L_49 - .L_48)


	//   ....[0]....
.L_48:
        /*0b20*/ 	.word	0x00002e10


	//   ....[1]....
        /*0b24*/ 	.word	0x00003310


	//   ....[2]....
        /*0b28*/ 	.word	0x00003370


	//   ....[3]....
        /*0b2c*/ 	.word	0x000046f0


	//   ....[4]....
        /*0b30*/ 	.word	0x000054c0


	//   ....[5]....
        /*0b34*/ 	.word	0x00005500


	//   ....[6]....
        /*0b38*/ 	.word	0x000080b0


	//----- nvinfo : EIATTR_MAX_THREADS
	.align		4
.L_49:
        /*0b3c*/ 	.byte	0x04, 0x05
        /*0b3e*/ 	.short	(.L_51 - .L_50)
.L_50:
        /*0b40*/ 	.word	0x00000100
        /*0b44*/ 	.word	0x00000001
        /*0b48*/ 	.word	0x00000001


	//----- nvinfo : EIATTR_CRS_STACK_SIZE
	.align		4
.L_51:
        /*0b4c*/ 	.byte	0x04, 0x1e
        /*0b4e*/ 	.short	(.L_53 - .L_52)
.L_52:
        /*0b50*/ 	.word	0x00000000


	//----- nvinfo : EIATTR_CBANK_PARAM_SIZE
	.align		4
.L_53:
        /*0b54*/ 	.byte	0x03, 0x19
        /*0b56*/ 	.short	0x0800


	//----- nvinfo : EIATTR_PARAM_CBANK
	.align		4
        /*0b58*/ 	.byte	0x04, 0x0a
        /*0b5a*/ 	.short	(.L_55 - .L_54)
	.align		4
.L_54:
        /*0b5c*/ 	.word	index@(.nv.constant0._ZN7cutlass13device_kernelINS_4gemm6kernel13GemmUniversalIN4cute5tupleIJiiiiEEENS1_10collective13CollectiveMmaINS1_35MainloopSm100TmaUmmaWarpSpecializedILi13ELi2ELi4ENS5_IJNS4_1CILi2EEENSA_ILi1EEESC_EEEEENS5_IJNSA_ILi128EEESF_SF_EEEaNS5_IJlSC_lEEEaSH_NS4_8TiledMMAINS4_8MMA_AtomIJNS4_21SM100_MMA_S8_2x1SM_SSIaaiLi128ELi128ELNS4_4UMMA5MajorE0ELSM_0ELNSL_8SaturateE0EEEEEENS4_6LayoutINS5_IJSC_SC_SC_EEENS5_IJNSA_ILi0EEESS_SS_EEEEENS5_IJNS4_10UnderscoreESV_SV_EEEEENS4_18SM100_TMA_2SM_LOADENS4_14ComposedLayoutINS4_7SwizzleILi3ELi4ELi3EEENS4_18smem_ptr_flag_bitsILi8EEENSQ_INS5_IJNSA_ILi8EEESF_EEENS5_IJSF_SC_EEEEEEEvNS4_8identityESY_S18_vS19_EENS_8epilogue10collective18CollectiveEpilogueINS1B_23Sm100TmaWarpSpecializedILi2ELi2ELi32ELb0ELb0EEEJNS5_IJNSA_ILi64EEESF_SF_EEENS5_IJNSQ_IS1G_SC_EENSQ_INS5_IJNSA_ILi32EEESB_EEENS5_IJSC_S1G_EEEEEEEEaSH_aSH_NS1B_6fusion15FusionCallbacksIS1F_NS1O_17LinearCombinationIaiaiLNS_15FloatRoundStyleE2EEES1H_S1N_JEEENS4_5SM1004TMEM4LOAD26SM100_TMEM_LOAD_32dp32b32xENS4_13SM90_TMA_LOADENSZ_INS10_ILi1ELi4ELi3EEES13_NSQ_INS5_IJS14_S1J_EEENS5_IJS1J_SC_EEEEEEENS4_39AutoVectorizingCopyWithAssumedAlignmentILi128EEENS4_14SM90_TMA_STOREES23_S25_S25_EEEvvEEEEvNT_6ParamsE)
        /*0b60*/ 	.short	0x0380
        /*0b62*/ 	.short	0x0800


	//----- nvinfo : EIATTR_SW_WAR
	.align		4
.L_55:
        /*0b64*/ 	.byte	0x04, 0x36
        /*0b66*/ 	.short	(.L_57 - .L_56)
.L_56:
        /*0b68*/ 	.word	0x00000008
.L_57:


//--------------------- .nv.callgraph             --------------------------
	.section	.nv.callgraph,"",@"SHT_CUDA_CALLGRAPH"
	.align	4
	.sectionentsize	8
	.align		4
        /*0000*/ 	.word	0x00000000
	.align		4
        /*0004*/ 	.word	0xffffffff
	.align		4
        /*0008*/ 	.word	index@(_ZN7cutlass13device_kernelINS_4gemm6kernel13GemmUniversalIN4cute5tupleIJiiiiEEENS1_10collective13CollectiveMmaINS1_35MainloopSm100TmaUmmaWarpSpecializedILi13ELi2ELi4ENS5_IJNS4_1CILi2EEENSA_ILi1EEESC_EEEEENS5_IJNSA_ILi128EEESF_SF_EEEaNS5_IJlSC_lEEEaSH_NS4_8TiledMMAINS4_8MMA_AtomIJNS4_21SM100_MMA_S8_2x1SM_SSIaaiLi128ELi128ELNS4_4UMMA5MajorE0ELSM_0ELNSL_8SaturateE0EEEEEENS4_6LayoutINS5_IJSC_SC_SC_EEENS5_IJNSA_ILi0EEESS_SS_EEEEENS5_IJNS4_10UnderscoreESV_SV_EEEEENS4_18SM100_TMA_2SM_LOADENS4_14ComposedLayoutINS4_7SwizzleILi3ELi4ELi3EEENS4_18smem_ptr_flag_bitsILi8EEENSQ_INS5_IJNSA_ILi8EEESF_EEENS5_IJSF_SC_EEEEEEEvNS4_8identityESY_S18_vS19_EENS_8epilogue10collective18CollectiveEpilogueINS1B_23Sm100TmaWarpSpecializedILi2ELi2ELi32ELb0ELb0EEEJNS5_IJNSA_ILi64EEESF_SF_EEENS5_IJNSQ_IS1G_SC_EENSQ_INS5_IJNSA_ILi32EEESB_EEENS5_IJSC_S1G_EEEEEEEEaSH_aSH_NS1B_6fusion15FusionCallbacksIS1F_NS1O_17LinearCombinationIaiaiLNS_15FloatRoundStyleE2EEES1H_S1N_JEEENS4_5SM1004TMEM4LOAD26SM100_TMEM_LOAD_32dp32b32xENS4_13SM90_TMA_LOADENSZ_INS10_ILi1ELi4ELi3EEES13_NSQ_INS5_IJS14_S1J_EEENS5_IJS1J_SC_EEEEEEENS4_39AutoVectorizingCopyWithAssumedAlignmentILi128EEENS4_14SM90_TMA_STOREES23_S25_S25_EEEvvEEEEvNT_6ParamsE)
	.align		4
        /*000c*/ 	.word	index@(__assertfail)
	.align		4
        /*0010*/ 	.word	0x00000000
	.align		4
        /*0014*/ 	.word	0xfffffffe
	.align		4
        /*0018*/ 	.word	0x00000000
	.align		4
        /*001c*/ 	.word	0xfffffffd
	.align		4
        /*0020*/ 	.word	0x00000000
	.align		4
        /*0024*/ 	.word	0xfffffffc


//--------------------- .nv.constant4             --------------------------
	.section	.nv.constant4,"a",@progbits
	.align	8
	.align		8
.nv.constant4:
        /*0000*/ 	.dword	__assertfail
	.align		8
        /*0008*/ 	.dword	__unnamed_1
	.align		8
        /*0010*/ 	.dword	__unnamed_2
	.align		8
        /*0018*/ 	.dword	_ZN40_INTERNAL_eb628f8d_4_k_cu_77ca3bdf_204964cuda3std3__45__cpo5beginE
	.align		8
        /*0020*/ 	.dword	_ZN40_INTERNAL_eb628f8d_4_k_cu_77ca3bdf_204964cuda3std3__45__cpo3endE
	.align		8
        /*0028*/ 	.dword	_ZN40_INTERNAL_eb628f8d_4_k_cu_77ca3bdf_204964cuda3std3__45__cpo6cbeginE
	.align		8
        /*0030*/ 	.dword	_ZN40_INTERNAL_eb628f8d_4_k_cu_77ca3bdf_204964cuda3std3__45__cpo4cendE
	.align		8
        /*0038*/ 	.dword	_ZN40_INTERNAL_eb628f8d_4_k_cu_77ca3bdf_204964cuda3std3__442_GLOBAL__N__eb628f8d_4_k_cu_77ca3bdf_204966ignoreE
	.align		8
        /*0040*/ 	.dword	_ZN40_INTERNAL_eb628f8d_4_k_cu_77ca3bdf_204964cuda3std3__419piecewise_constructE
	.align		8
        /*0048*/ 	.dword	_ZN40_INTERNAL_eb628f8d_4_k_cu_77ca3bdf_204964cuda3std3__48in_placeE
	.align		8
        /*0050*/ 	.dword	_ZN40_INTERNAL_eb628f8d_4_k_cu_77ca3bdf_204964cuda3std6ranges3__45__cpo4swapE
	.align		8
        /*0058*/ 	.dword	_ZN40_INTERNAL_eb628f8d_4_k_cu_77ca3bdf_204964cuda3std6ranges3__45__cpo9iter_moveE
	.align		8
        /*0060*/ 	.dword	_ZN40_INTERNAL_eb628f8d_4_k_cu_77ca3bdf_204964cute7productE
	.align		8
        /*0068*/ 	.dword	_ZN40_INTERNAL_eb628f8d_4_k_cu_77ca3bdf_204964cute1_E
	.align		8
        /*0070*/ 	.dword	$str$25
	.align		8
        /*0078*/ 	.dword	$str$26
	.align		8
        /*0080*/ 	.dword	$str$27
	.align		8
        /*0088*/ 	.dword	$str$28


//--------------------- .text._ZN7cutlass13device_kernelINS_4gemm6kernel13GemmUniversalIN4cute5tupleIJiiiiEEENS1_10collective13CollectiveMmaINS1_35MainloopSm100TmaUmmaWarpSpecializedILi13ELi2ELi4ENS5_IJNS4_1CILi2EEENSA_ILi1EEESC_EEEEENS5_IJNSA_ILi128EEESF_SF_EEEaNS5_IJlSC_lEEEaSH_NS4_8TiledMMAINS4_8MMA_AtomIJNS4_21SM100_MMA_S8_2x1SM_SSIaaiLi128ELi128ELNS4_4UMMA5MajorE0ELSM_0ELNSL_8SaturateE0EEEEEENS4_6LayoutINS5_IJSC_SC_SC_EEENS5_IJNSA_ILi0EEESS_SS_EEEEENS5_IJNS4_10UnderscoreESV_SV_EEEEENS4_18SM100_TMA_2SM_LOADENS4_14ComposedLayoutINS4_7SwizzleILi3ELi4ELi3EEENS4_18smem_ptr_flag_bitsILi8EEENSQ_INS5_IJNSA_ILi8EEESF_EEENS5_IJSF_SC_EEEEEEEvNS4_8identityESY_S18_vS19_EENS_8epilogue10collective18CollectiveEpilogueINS1B_23Sm100TmaWarpSpecializedILi2ELi2ELi32ELb0ELb0EEEJNS5_IJNSA_ILi64EEESF_SF_EEENS5_IJNSQ_IS1G_SC_EENSQ_INS5_IJNSA_ILi32EEESB_EEENS5_IJSC_S1G_EEEEEEEEaSH_aSH_NS1B_6fusion15FusionCallbacksIS1F_NS1O_17LinearCombinationIaiaiLNS_15FloatRoundStyleE2EEES1H_S1N_JEEENS4_5SM1004TMEM4LOAD26SM100_TMEM_LOAD_32dp32b32xENS4_13SM90_TMA_LOADENSZ_INS10_ILi1ELi4ELi3EEES13_NSQ_INS5_IJS14_S1J_EEENS5_IJS1J_SC_EEEEEEENS4_39AutoVectorizingCopyWithAssumedAlignmentILi128EEENS4_14SM90_TMA_STOREES23_S25_S25_EEEvvEEEEvNT_6ParamsE --------------------------
	.section	.text._ZN7cutlass13device_kernelINS_4gemm6kernel13GemmUniversalIN4cute5tupleIJiiiiEEENS1_10collective13CollectiveMmaINS1_35MainloopSm100TmaUmmaWarpSpecializedILi13ELi2ELi4ENS5_IJNS4_1CILi2EEENSA_ILi1EEESC_EEEEENS5_IJNSA_ILi128EEESF_SF_EEEaNS5_IJlSC_lEEEaSH_NS4_8TiledMMAINS4_8MMA_AtomIJNS4_21SM100_MMA_S8_2x1SM_SSIaaiLi128ELi128ELNS4_4UMMA5MajorE0ELSM_0ELNSL_8SaturateE0EEEEEENS4_6LayoutINS5_IJSC_SC_SC_EEENS5_IJNSA_ILi0EEESS_SS_EEEEENS5_IJNS4_10UnderscoreESV_SV_EEEEENS4_18SM100_TMA_2SM_LOADENS4_14ComposedLayoutINS4_7SwizzleILi3ELi4ELi3EEENS4_18smem_ptr_flag_bitsILi8EEENSQ_INS5_IJNSA_ILi8EEESF_EEENS5_IJSF_SC_EEEEEEEvNS4_8identityESY_S18_vS19_EENS_8epilogue10collective18CollectiveEpilogueINS1B_23Sm100TmaWarpSpecializedILi2ELi2ELi32ELb0ELb0EEEJNS5_IJNSA_ILi64EEESF_SF_EEENS5_IJNSQ_IS1G_SC_EENSQ_INS5_IJNSA_ILi32EEESB_EEENS5_IJSC_S1G_EEEEEEEEaSH_aSH_NS1B_6fusion15FusionCallbacksIS1F_NS1O_17LinearCombinationIaiaiLNS_15FloatRoundStyleE2EEES1H_S1N_JEEENS4_5SM1004TMEM4LOAD26SM100_TMEM_LOAD_32dp32b32xENS4_13SM90_TMA_LOADENSZ_INS10_ILi1ELi4ELi3EEES13_NSQ_INS5_IJS14_S1J_EEENS5_IJS1J_SC_EEEEEEENS4_39AutoVectorizingCopyWithAssumedAlignmentILi128EEENS4_14SM90_TMA_STOREES23_S25_S25_EEEvvEEEEvNT_6ParamsE,"ax",@progbits
	.align	128
.text._ZN7cutlass13device_kernelINS_4gemm6kernel13GemmUniversalIN4cute5tupleIJiiiiEEENS1_10collective13CollectiveMmaINS1_35MainloopSm100TmaUmmaWarpSpecializedILi13ELi2ELi4ENS5_IJNS4_1CILi2EEENSA_ILi1EEESC_EEEEENS5_IJNSA_ILi128EEESF_SF_EEEaNS5_IJlSC_lEEEaSH_NS4_8TiledMMAINS4_8MMA_AtomIJNS4_21SM100_MMA_S8_2x1SM_SSIaaiLi128ELi128ELNS4_4UMMA5MajorE0ELSM_0ELNSL_8SaturateE0EEEEEENS4_6LayoutINS5_IJSC_SC_SC_EEENS5_IJNSA_ILi0EEESS_SS_EEEEENS5_IJNS4_10UnderscoreESV_SV_EEEEENS4_18SM100_TMA_2SM_LOADENS4_14ComposedLayoutINS4_7SwizzleILi3ELi4ELi3EEENS4_18smem_ptr_flag_bitsILi8EEENSQ_INS5_IJNSA_ILi8EEESF_EEENS5_IJSF_SC_EEEEEEEvNS4_8identityESY_S18_vS19_EENS_8epilogue10collective18CollectiveEpilogueINS1B_23Sm100TmaWarpSpecializedILi2ELi2ELi32ELb0ELb0EEEJNS5_IJNSA_ILi64EEESF_SF_EEENS5_IJNSQ_IS1G_SC_EENSQ_INS5_IJNSA_ILi32EEESB_EEENS5_IJSC_S1G_EEEEEEEEaSH_aSH_NS1B_6fusion15FusionCallbacksIS1F_NS1O_17LinearCombinationIaiaiLNS_15FloatRoundStyleE2EEES1H_S1N_JEEENS4_5SM1004TMEM4LOAD26SM100_TMEM_LOAD_32dp32b32xENS4_13SM90_TMA_LOADENSZ_INS10_ILi1ELi4ELi3EEES13_NSQ_INS5_IJS14_S1J_EEENS5_IJS1J_SC_EEEEEEENS4_39AutoVectorizingCopyWithAssumedAlignmentILi128EEENS4_14SM90_TMA_STOREES23_S25_S25_EEEvvEEEEvNT_6ParamsE:
        .type           _ZN7cutlass13device_kernelINS_4gemm6kernel13GemmUniversalIN4cute5tupleIJiiiiEEENS1_10collective13CollectiveMmaINS1_35MainloopSm100TmaUmmaWarpSpecializedILi13ELi2ELi4ENS5_IJNS4_1CILi2EEENSA_ILi1EEESC_EEEEENS5_IJNSA_ILi128EEESF_SF_EEEaNS5_IJlSC_lEEEaSH_NS4_8TiledMMAINS4_8MMA_AtomIJNS4_21SM100_MMA_S8_2x1SM_SSIaaiLi128ELi128ELNS4_4UMMA5MajorE0ELSM_0ELNSL_8SaturateE0EEEEEENS4_6LayoutINS5_IJSC_SC_SC_EEENS5_IJNSA_ILi0EEESS_SS_EEEEENS5_IJNS4_10UnderscoreESV_SV_EEEEENS4_18SM100_TMA_2SM_LOADENS4_14ComposedLayoutINS4_7SwizzleILi3ELi4ELi3EEENS4_18smem_ptr_flag_bitsILi8EEENSQ_INS5_IJNSA_ILi8EEESF_EEENS5_IJSF_SC_EEEEEEEvNS4_8identityESY_S18_vS19_EENS_8epilogue10collective18CollectiveEpilogueINS1B_23Sm100TmaWarpSpecializedILi2ELi2ELi32ELb0ELb0EEEJNS5_IJNSA_ILi64EEESF_SF_EEENS5_IJNSQ_IS1G_SC_EENSQ_INS5_IJNSA_ILi32EEESB_EEENS5_IJSC_S1G_EEEEEEEEaSH_aSH_NS1B_6fusion15FusionCallbacksIS1F_NS1O_17LinearCombinationIaiaiLNS_15FloatRoundStyleE2EEES1H_S1N_JEEENS4_5SM1004TMEM4LOAD26SM100_TMEM_LOAD_32dp32b32xENS4_13SM90_TMA_LOADENSZ_INS10_ILi1ELi4ELi3EEES13_NSQ_INS5_IJS14_S1J_EEENS5_IJS1J_SC_EEEEEEENS4_39AutoVectorizingCopyWithAssumedAlignmentILi128EEENS4_14SM90_TMA_STOREES23_S25_S25_EEEvvEEEEvNT_6ParamsE,@function
        .size           _ZN7cutlass13device_kernelINS_4gemm6kernel13GemmUniversalIN4cute5tupleIJiiiiEEENS1_10collective13CollectiveMmaINS1_35MainloopSm100TmaUmmaWarpSpecializedILi13ELi2ELi4ENS5_IJNS4_1CILi2EEENSA_ILi1EEESC_EEEEENS5_IJNSA_ILi128EEESF_SF_EEEaNS5_IJlSC_lEEEaSH_NS4_8TiledMMAINS4_8MMA_AtomIJNS4_21SM100_MMA_S8_2x1SM_SSIaaiLi128ELi128ELNS4_4UMMA5MajorE0ELSM_0ELNSL_8SaturateE0EEEEEENS4_6LayoutINS5_IJSC_SC_SC_EEENS5_IJNSA_ILi0EEESS_SS_EEEEENS5_IJNS4_10UnderscoreESV_SV_EEEEENS4_18SM100_TMA_2SM_LOADENS4_14ComposedLayoutINS4_7SwizzleILi3ELi4ELi3EEENS4_18smem_ptr_flag_bitsILi8EEENSQ_INS5_IJNSA_ILi8EEESF_EEENS5_IJSF_SC_EEEEEEEvNS4_8identityESY_S18_vS19_EENS_8epilogue10collective18CollectiveEpilogueINS1B_23Sm100TmaWarpSpecializedILi2ELi2ELi32ELb0ELb0EEEJNS5_IJNSA_ILi64EEESF_SF_EEENS5_IJNSQ_IS1G_SC_EENSQ_INS5_IJNSA_ILi32EEESB_EEENS5_IJSC_S1G_EEEEEEEEaSH_aSH_NS1B_6fusion15FusionCallbacksIS1F_NS1O_17LinearCombinationIaiaiLNS_15FloatRoundStyleE2EEES1H_S1N_JEEENS4_5SM1004TMEM4LOAD26SM100_TMEM_LOAD_32dp32b32xENS4_13SM90_TMA_LOADENSZ_INS10_ILi1ELi4ELi3EEES13_NSQ_INS5_IJS14_S1J_EEENS5_IJS1J_SC_EEEEEEENS4_39AutoVectorizingCopyWithAssumedAlignmentILi128EEENS4_14SM90_TMA_STOREES23_S25_S25_EEEvvEEEEvNT_6ParamsE,(.L_x_191 - _ZN7cutlass13device_kernelINS_4gemm6kernel13GemmUniversalIN4cute5tupleIJiiiiEEENS1_10collective13CollectiveMmaINS1_35MainloopSm100TmaUmmaWarpSpecializedILi13ELi2ELi4ENS5_IJNS4_1CILi2EEENSA_ILi1EEESC_EEEEENS5_IJNSA_ILi128EEESF_SF_EEEaNS5_IJlSC_lEEEaSH_NS4_8TiledMMAINS4_8MMA_AtomIJNS4_21SM100_MMA_S8_2x1SM_SSIaaiLi128ELi128ELNS4_4UMMA5MajorE0ELSM_0ELNSL_8SaturateE0EEEEEENS4_6LayoutINS5_IJSC_SC_SC_EEENS5_IJNSA_ILi0EEESS_SS_EEEEENS5_IJNS4_10UnderscoreESV_SV_EEEEENS4_18SM100_TMA_2SM_LOADENS4_14ComposedLayoutINS4_7SwizzleILi3ELi4ELi3EEENS4_18smem_ptr_flag_bitsILi8EEENSQ_INS5_IJNSA_ILi8EEESF_EEENS5_IJSF_SC_EEEEEEEvNS4_8identityESY_S18_vS19_EENS_8epilogue10collective18CollectiveEpilogueINS1B_23Sm100TmaWarpSpecializedILi2ELi2ELi32ELb0ELb0EEEJNS5_IJNSA_ILi64EEESF_SF_EEENS5_IJNSQ_IS1G_SC_EENSQ_INS5_IJNSA_ILi32EEESB_EEENS5_IJSC_S1G_EEEEEEEEaSH_aSH_NS1B_6fusion15FusionCallbacksIS1F_NS1O_17LinearCombinationIaiaiLNS_15FloatRoundStyleE2EEES1H_S1N_JEEENS4_5SM1004TMEM4LOAD26SM100_TMEM_LOAD_32dp32b32xENS4_13SM90_TMA_LOADENSZ_INS10_ILi1ELi4ELi3EEES13_NSQ_INS5_IJS14_S1J_EEENS5_IJS1J_SC_EEEEEEENS4_39AutoVectorizingCopyWithAssumedAlignmentILi128EEENS4_14SM90_TMA_STOREES23_S25_S25_EEEvvEEEEvNT_6ParamsE)
        .other          _ZN7cutlass13device_kernelINS_4gemm6kernel13GemmUniversalIN4cute5tupleIJiiiiEEENS1_10collective13CollectiveMmaINS1_35MainloopSm100TmaUmmaWarpSpecializedILi13ELi2ELi4ENS5_IJNS4_1CILi2EEENSA_ILi1EEESC_EEEEENS5_IJNSA_ILi128EEESF_SF_EEEaNS5_IJlSC_lEEEaSH_NS4_8TiledMMAINS4_8MMA_AtomIJNS4_21SM100_MMA_S8_2x1SM_SSIaaiLi128ELi128ELNS4_4UMMA5MajorE0ELSM_0ELNSL_8SaturateE0EEEEEENS4_6LayoutINS5_IJSC_SC_SC_EEENS5_IJNSA_ILi0EEESS_SS_EEEEENS5_IJNS4_10UnderscoreESV_SV_EEEEENS4_18SM100_TMA_2SM_LOADENS4_14ComposedLayoutINS4_7SwizzleILi3ELi4ELi3EEENS4_18smem_ptr_flag_bitsILi8EEENSQ_INS5_IJNSA_ILi8EEESF_EEENS5_IJSF_SC_EEEEEEEvNS4_8identityESY_S18_vS19_EENS_8epilogue10collective18CollectiveEpilogueINS1B_23Sm100TmaWarpSpecializedILi2ELi2ELi32ELb0ELb0EEEJNS5_IJNSA_ILi64EEESF_SF_EEENS5_IJNSQ_IS1G_SC_EENSQ_INS5_IJNSA_ILi32EEESB_EEENS5_IJSC_S1G_EEEEEEEEaSH_aSH_NS1B_6fusion15FusionCallbacksIS1F_NS1O_17LinearCombinationIaiaiLNS_15FloatRoundStyleE2EEES1H_S1N_JEEENS4_5SM1004TMEM4LOAD26SM100_TMEM_LOAD_32dp32b32xENS4_13SM90_TMA_LOADENSZ_INS10_ILi1ELi4ELi3EEES13_NSQ_INS5_IJS14_S1J_EEENS5_IJS1J_SC_EEEEEEENS4_39AutoVectorizingCopyWithAssumedAlignmentILi128EEENS4_14SM90_TMA_STOREES23_S25_S25_EEEvvEEEEvNT_6ParamsE,@"STO_CUDA_ENTRY STV_DEFAULT"
_ZN7cutlass13device_kernelINS_4gemm6kernel13GemmUniversalIN4cute5tupleIJiiiiEEENS1_10collective13CollectiveMmaINS1_35MainloopSm100TmaUmmaWarpSpecializedILi13ELi2ELi4ENS5_IJNS4_1CILi2EEENSA_ILi1EEESC_EEEEENS5_IJNSA_ILi128EEESF_SF_EEEaNS5_IJlSC_lEEEaSH_NS4_8TiledMMAINS4_8MMA_AtomIJNS4_21SM100_MMA_S8_2x1SM_SSIaaiLi128ELi128ELNS4_4UMMA5MajorE0ELSM_0ELNSL_8SaturateE0EEEEEENS4_6LayoutINS5_IJSC_SC_SC_EEENS5_IJNSA_ILi0EEESS_SS_EEEEENS5_IJNS4_10UnderscoreESV_SV_EEEEENS4_18SM100_TMA_2SM_LOADENS4_14ComposedLayoutINS4_7SwizzleILi3ELi4ELi3EEENS4_18smem_ptr_flag_bitsILi8EEENSQ_INS5_IJNSA_ILi8EEESF_EEENS5_IJSF_SC_EEEEEEEvNS4_8identityESY_S18_vS19_EENS_8epilogue10collective18CollectiveEpilogueINS1B_23Sm100TmaWarpSpecializedILi2ELi2ELi32ELb0ELb0EEEJNS5_IJNSA_ILi64EEESF_SF_EEENS5_IJNSQ_IS1G_SC_EENSQ_INS5_IJNSA_ILi32EEESB_EEENS5_IJSC_S1G_EEEEEEEEaSH_aSH_NS1B_6fusion15FusionCallbacksIS1F_NS1O_17LinearCombinationIaiaiLNS_15FloatRoundStyleE2EEES1H_S1N_JEEENS4_5SM1004TMEM4LOAD26SM100_TMEM_LOAD_32dp32b32xENS4_13SM90_TMA_LOADENSZ_INS10_ILi1ELi4ELi3EEES13_NSQ_INS5_IJS14_S1J_EEENS5_IJS1J_SC_EEEEEEENS4_39AutoVectorizingCopyWithAssumedAlignmentILi128EEENS4_14SM90_TMA_STOREES23_S25_S25_EEEvvEEEEvNT_6ParamsE:
[----:B------:R-:W1:Y:S01]  /*0000*/  LDC R1, c[0x0][0x37c] ;  /* 0x0000df00ff017b82 */ /* 0x000e620000000800 */
[----:B------:R-:W2:Y:S01]  /*0010*/  S2R R108, SR_TID.X ;  /* 0x00000000006c7919 */ /* 0x000ea20000002100 */
[----:B------:R-:W3:Y:S06]  /*0020*/  LDCU.64 UR6, c[0x0][0x890] ;  /* 0x00011200ff0677ac */ /* 0x000eec0008000a00 */
[----:B------:R-:W4:Y:S01]  /*0030*/  S2UR UR37, SR_CgaCtaId ;  /* 0x00000000002579c3 */ /* 0x000f220000008800 */
[----:B------:R-:W-:Y:S02]  /*0040*/  PRMT R91, RZ, 0x7610, R91 ;  /* 0x00007610ff5b7816 */ /* 0x000fe4000000005b */
[----:B------:R-:W-:Y:S01]  /*0050*/  ELECT P1, URZ, PT ;  /* 0x0000000000ff782f */ /* 0x000fe20003820000 */
[----:B------:R-:W1:Y:S01]  /*0060*/  LDCU.64 UR46, c[0x0][0x358] ;  /* 0x00006b00ff2e77ac */ /* 0x000e620008000a00 */
[----:B---3--:R-:W-:-:S04]  /*0070*/  UISETP.NE.U32.AND UP0, UPT, UR6, URZ, UPT ;  /* 0x000000ff0600728c */ /* 0x008fc8000bf05070 */
[----:B------:R-:W-:Y:S02]  /*0080*/  UISETP.NE.AND.EX UP0, UPT, UR7, URZ, UPT, UP0 ;  /* 0x000000ff0700728c */ /* 0x000fe4000bf05300 */
[----:B----4-:R-:W-:Y:S02]  /*0090*/  ULOP3.LUT UR5, UR37, 0x1, URZ, 0xc0, !UPT ;  /* 0x0000000125057892 */ /* 0x010fe4000f8ec0ff */
[----:B------:R-:W-:Y:S01]  /*00a0*/  ULOP3.LUT UR4, UR37, 0x1, URZ, 0x3c, !UPT ;  /* 0x0000000125047892 */ /* 0x000fe2000f8e3cff */
[----:B--2---:R-:W-:-:S05]  /*00b0*/  SHF.R.U32.HI R97, RZ, 0x5, R108 ;  /* 0x00000005ff617819 */ /* 0x004fca000001166c */
[----:B------:R-:W2:Y:S02]  /*00c0*/  SHFL.IDX PT, R0, R97, RZ, 0x1f ;  /* 0x00001fff61007589 */ /* 0x000ea400000e0000 */
[----:B--2---:R-:W-:Y:S01]  /*00d0*/  R2UR UR10, R0 ;  /* 0x00000000000a72ca */ /* 0x004fe200000e0000 */
[----:B-1----:R-:W-:-:S14]  /*00e0*/  BRA.U UP0, `(.L_x_0) ;  /* 0x00000001002c7547 */ /* 0x002fdc000b800000 */
[----:B------:R-:W1:Y:S02]  /*00f0*/  LDCU.64 UR8, c[0x0][0x888] ;  /* 0x00011100ff0877ac */ /* 0x000e640008000a00 */
[----:B-1----:R-:W-:-:S04]  /*0100*/  UISETP.NE.U32.AND UP0, UPT, UR8, URZ, UPT ;  /* 0x000000ff0800728c */ /* 0x002fc8000bf05070 */
[----:B------:R-:W-:-:S09]  /*0110*/  UISETP.NE.AND.EX UP0, UPT, UR9, URZ, UPT, UP0 ;  /* 0x000000ff0900728c */ /* 0x000fd2000bf05300 */
[----:B------:R-:W-:Y:S05]  /*0120*/  BRA.U !UP0, `(.L_x_1) ;  /* 0x0000000108107547 */ /* 0x000fea000b800000 */
[----:B------:R-:W1:Y:S02]  /*0130*/  LDC.64 R50, c[0x0][0x888] ;  /* 0x00022200ff327b82 */ /* 0x000e640000000a00 */
[----:B-1----:R1:W5:Y:S01]  /*0140*/  LDG.E R50, desc[UR46][R50.64] ;  /* 0x0000002e32327981 */ /* 0x002362000c1e1900 */
[----:B------:R-:W-:Y:S01]  /*0150*/  HFMA2 R91, -RZ, RZ, 0, 5.9604644775390625e-08 ;  /* 0x00000001ff5b7431 */ /* 0x000fe200000001ff */
[----:B------:R-:W-:Y:S05]  /*0160*/  BRA `(.L_x_0) ;  /* 0x00000000000c7947 */ /* 0x000fea0003800000 */
.L_x_1:
[----:B------:R-:W1:Y:S01]  /*0170*/  LDCU UR8, c[0x0][0x880] ;  /* 0x00011000ff0877ac */ /* 0x000e620008000800 */
[----:B------:R-:W-:Y:S01]  /*0180*/  HFMA2 R91, -RZ, RZ, 0, 5.9604644775390625e-08 ;  /* 0x00000001ff5b7431 */ /* 0x000fe200000001ff */
[----:B-1----:R-:W-:-:S07]  /*0190*/  MOV R50, UR8 ;  /* 0x0000000800327c02 */ /* 0x002fce0008000f00 */
.L_x_0:
[----:B------:R-:W2:Y:S02]  /*01a0*/  LDCU.64 UR8, c[0x0][0x8b0] ;  /* 0x00011600ff0877ac */ /* 0x000ea40008000a00 */
[----:B--2---:R-:W-:-:S04]  /*01b0*/  UISETP.NE.U32.AND UP0, UPT, UR8, URZ, UPT ;  /* 0x000000ff0800728c */ /* 0x004fc8000bf05070 */
[----:B------:R-:W-:-:S09]  /*01c0*/  UISETP.NE.AND.EX UP0, UPT, UR9, URZ, UPT, UP0 ;  /* 0x000000ff0900728c */ /* 0x000fd2000bf05300 */
[----:B------:R-:W-:Y:S05]  /*01d0*/  BRA.U UP0, `(.L_x_2) ;  /* 0x0000000100247547 */ /* 0x000fea000b800000 */
[----:B------:R-:W2:Y:S02]  /*01e0*/  LDCU.64 UR8, c[0x0][0x8a8] ;  /* 0x00011500ff0877ac */ /* 0x000ea40008000a00 */
[----:B--2---:R-:W-:-:S04]  /*01f0*/  UISETP.NE.U32.AND UP0, UPT, UR8, URZ, UPT ;  /* 0x000000ff0800728c */ /* 0x004fc8000bf05070 */
[----:B------:R-:W-:-:S09]  /*0200*/  UISETP.NE.AND.EX UP0, UPT, UR9, URZ, UPT, UP0 ;  /* 0x000000ff0900728c */ /* 0x000fd2000bf05300 */
[----:B------:R-:W-:Y:S05]  /*0210*/  BRA.U !UP0, `(.L_x_3) ;  /* 0x00000001080c7547 */ /* 0x000fea000b800000 */
[----:B------:R-:W2:Y:S02]  /*0220*/  LDC.64 R46, c[0x0][0x8a8] ;  /* 0x00022a00ff2e7b82 */ /* 0x000ea40000000a00 */
[----:B--2---:R2:W5:Y:S01]  /*0230*/  LDG.E R46, desc[UR46][R46.64] ;  /* 0x0000002e2e2e7981 */ /* 0x004562000c1e1900 */
[----:B------:R-:W-:Y:S05]  /*0240*/  BRA `(.L_x_2) ;  /* 0x0000000000087947 */ /* 0x000fea0003800000 */
.L_x_3:
[----:B------:R-:W2:Y:S02]  /*0250*/  LDCU UR8, c[0x0][0x8a0] ;  /* 0x00011400ff0877ac */ /* 0x000ea40008000800 */
[----:B--2---:R-:W-:Y:S02]  /*0260*/  MOV R46, UR8 ;  /* 0x00000008002e7c02 */ /* 0x004fe40008000f00 */
.L_x_2:
[----:B------:R-:W-:Y:S01]  /*0270*/  IMAD.U32 R0, RZ, RZ, UR10 ;  /* 0x0000000aff007e24 */ /* 0x000fe2000f8e00ff */
[----:B------:R-:W-:Y:S04]  /*0280*/  BSSY.RECONVERGENT B0, `(.L_x_4) ;  /* 0x000000c000007945 */ /* 0x000fe80003800200 */
[C---:B------:R-:W-:Y:S02]  /*0290*/  ISETP.NE.OR P2, PT, R0.reuse, 0x1, !P1 ;  /* 0x000000010000780c */ /* 0x040fe40004f45670 */
[----:B------:R-:W-:-:S11]  /*02a0*/  ISETP.NE.OR P0, PT, R0, 0x3, !P1 ;  /* 0x000000030000780c */ /* 0x000fd60004f05670 */
[----:B------:R-:W-:Y:S05]  /*02b0*/  @P2 BRA `(.L_x_5) ;  /* 0x0000000000202947 */ /* 0x000fea0003800000 */
[----:B------:R-:W3:Y:S02]  /*02c0*/  LDCU.64 UR8, c[0x0][0x348] ;  /* 0x00006900ff0877ac */ /* 0x000ee40008000a00 */
[----:B---3--:R-:W-:Y:S02]  /*02d0*/  UIADD3 UR12, UP1, UPT, UR8, 0x80, URZ ;  /* 0x00000080080c7890 */ /* 0x008fe4000ff3e0ff */
[----:B------:R-:W-:Y:S02]  /*02e0*/  UIADD3 UR8, UP0, UPT, UR8, 0x180, URZ ;  /* 0x0000018008087890 */ /* 0x000fe4000ff1e0ff */
[----:B------:R-:W-:Y:S02]  /*02f0*/  UIADD3.X UR13, UPT, UPT, URZ, UR9, URZ, UP1, !UPT ;  /* 0x00000009ff0d7290 */ /* 0x000fe40008ffe4ff */
[----:B------:R-:W-:-:S07]  /*0300*/  UIADD3.X UR9, UPT, UPT, URZ, UR9, URZ, UP0, !UPT ;  /* 0x00000009ff097290 */ /* 0x000fce00087fe4ff */
[----:B------:R3:W-:Y:S02]  /*0310*/  UTMACCTL.PF [UR12] ;  /* 0x000000000c0079b9 */ /* 0x0007e40008040000 */
[----:B------:R3:W-:Y:S02]  /*0320*/  UTMACCTL.PF [UR8] ;  /* 0x00000000080079b9 */ /* 0x0007e40008040000 */
[----:B---3--:R-:W-:Y:S01]  /*0330*/  NOP ;  /* 0x0000000000007918 */ /* 0x008fe20000000000 */
.L_x_5:
[----:B------:R-:W-:Y:S05]  /*0340*/  BSYNC.RECONVERGENT B0 ;  /* 0x0000000000007941 */ /* 0x000fea0003800200 */
.L_x_4:
[----:B------:R-:W-:Y:S04]  /*0350*/  BSSY.RECONVERGENT B0, `(.L_x_6) ;  /* 0x000000a000007945 */ /* 0x000fe80003800200 */
        /* <DEDUP_REMOVED lines=9> */
.L_x_7:
[----:B------:R-:W-:Y:S05]  /*03f0*/  BSYNC.RECONVERGENT B0 ;  /* 0x0000000000007941 */ /* 0x000fea0003800200 */
.L_x_6:
[----:B------:R-:W3:Y:S01]  /*0400*/  LDCU.64 UR8, c[0x0][0x888] ;  /* 0x00011100ff0877ac */ /* 0x000ee20008000a00 */
[----:B------:R-:W-:Y:S02]  /*0410*/  UISETP.EQ.U32.AND UP1, UPT, UR6, URZ, UPT ;  /* 0x000000ff0600728c */ /* 0x000fe4000bf22070 */
[----:B------:R-:W-:Y:S02]  /*0420*/  UPLOP3.LUT UP5, UPT, UPT, UPT, UPT, 0x80, 0x8 ;  /* 0x000000000008789c */ /* 0x000fe40003faf070 */
[----:B---3--:R-:W-:-:S04]  /*0430*/  UISETP.NE.U32.AND UP0, UPT, UR8, URZ, UPT ;  /* 0x000000ff0800728c */ /* 0x008fc8000bf05070 */
[----:B------:R-:W-:-:S04]  /*0440*/  UISETP.NE.AND.EX UP0, UPT, UR9, URZ, UPT, UP0 ;  /* 0x000000ff0900728c */ /* 0x000fc8000bf05300 */
[----:B------:R-:W-:-:S04]  /*0450*/  UISETP.EQ.OR.EX UP2, UPT, UR7, URZ, !UP0, UP1 ;  /* 0x000000ff0700728c */ /* 0x000fc8000c742710 */
[----:B------:R-:W-:-:S05]  /*0460*/  UP2UR UR50, UPR, URZ, 0x4 ;  /* 0x00000004ff327883 */ /* 0x000fca0008000000 */
[----:B------:R-:W-:Y:S07]  /*0470*/  BRA.U !UP2, `(.L_x_8) ;  /* 0x000000010a207547 */ /* 0x000fee000b800000 */
[----:B-----5:R-:W-:Y:S01]  /*0480*/  R2UR UR8, R50 ;  /* 0x00000000320872ca */ /* 0x020fe200000e0000 */
[----:B------:R-:W-:Y:S02]  /*0490*/  UISETP.NE.U32.AND UP2, UPT, UR6, URZ, UPT ;  /* 0x000000ff0600728c */ /* 0x000fe4000bf45070 */
[----:B------:R-:W-:Y:S02]  /*04a0*/  USEL UR6, URZ, 0xffffffff, UP0 ;  /* 0xffffffffff067887 */ /* 0x000fe40008000000 */
[----:B------:R-:W-:-:S08]  /*04b0*/  UISETP.NE.AND.EX UP2, UPT, UR7, URZ, UPT, UP2 ;  /* 0x000000ff0700728c */ /* 0x000fd0000bf45320 */
[----:B------:R-:W-:-:S04]  /*04c0*/  UISETP.NE.AND UP1, UPT, UR8, URZ, UPT ;  /* 0x000000ff0800728c */ /* 0x000fc8000bf25270 */
[----:B------:R-:W-:-:S04]  /*04d0*/  @!UP2 USEL UR6, URZ, 0xffffffff, UP1 ;  /* 0xffffffffff06a887 */ /* 0x000fc80008800000 */
[----:B------:R-:W-:-:S04]  /*04e0*/  ULOP3.LUT UR6, UR6, 0x1, URZ, 0xc0, !UPT ;  /* 0x0000000106067892 */ /* 0x000fc8000f8ec0ff */
[----:B------:R-:W-:-:S11]  /*04f0*/  UISETP.NE.U32.AND UP5, UPT, UR6, 0x1, UPT ;  /* 0x000000010600788c */ /* 0x000fd6000bfa5070 */
.L_x_8:
[----:B------:R-:W3:Y:S01]  /*0500*/  SHFL.IDX PT, R0, R97, RZ, 0x1f ;  /* 0x00001fff61007589 */ /* 0x000ee200000e0000 */
[----:B------:R-:W-:-:S04]  /*0510*/  UISETP.NE.AND UP1, UPT, UR10, 0x2, UPT ;  /* 0x000000020a00788c */ /* 0x000fc8000bf25270 */
[----:B------:R-:W-:Y:S02]  /*0520*/  UISETP.EQ.AND UP2, UPT, UR5, URZ, !UP1 ;  /* 0x000000ff0500728c */ /* 0x000fe4000cf42270 */
[----:B------:R-:W-:-:S04]  /*0530*/  USEL UR6, URZ, 0x1, UP1 ;  /* 0x00000001ff067887 */ /* 0x000fc80008800000 */
[----:B------:R-:W-:Y:S02]  /*0540*/  PLOP3.LUT P5, PT, P1, PT, UP2, 0x80, 0x8 ;  /* 0x000000000008781c */ /* 0x000fe40000faf028 */
[----:B---3--:R-:W-:-:S13]  /*0550*/  ISETP.NE.AND P0, PT, R0, RZ, PT ;  /* 0x000000ff0000720c */ /* 0x008fda0003f05270 */
[----:B------:R-:W-:Y:S05]  /*0560*/  @P0 BRA `(.L_x_9) ;  /* 0x0000000000980947 */ /* 0x000fea0003800000 */
[----:B------:R-:W-:Y:S01]  /*0570*/  ELECT P0, URZ, PT ;  /* 0x0000000000ff782f */ /* 0x000fe20003800000 */
[----:B------:R-:W-:-:S12]  /*0580*/  BSSY.RECONVERGENT B0, `(.L_x_9) ;  /* 0x0000024000007945 */ /* 0x000fd80003800200 */
[----:B------:R-:W-:Y:S05]  /*0590*/  @!P0 BRA `(.L_x_10) ;  /* 0x0000000000888947 */ /* 0x000fea0003800000 */
[----:B------:R-:W-:Y:S01]  /*05a0*/  UMOV UR8, 0x400 ;  /* 0x0000040000087882 */ /* 0x000fe20000000000 */
[----:B------:R-:W-:Y:S01]  /*05b0*/  UMOV UR7, 0x1 ;  /* 0x0000000100077882 */ /* 0x000fe20000000000 */
[----:B------:R-:W-:Y:S02]  /*05c0*/  ULEA UR8, UR37, UR8, 0x18 ;  /* 0x0000000825087291 */ /* 0x000fe4000f8ec0ff */
[----:B------:R-:W-:-:S04]  /*05d0*/  UIADD3 UR12, UPT, UPT, -UR7, 0x100000, URZ ;  /* 0x00100000070c7890 */ /* 0x000fc8000fffe1ff */
[----:B------:R-:W-:Y:S02]  /*05e0*/  USHF.L.U32 UR13, UR12, 0xb, URZ ;  /* 0x0000000b0c0d7899 */ /* 0x000fe400080006ff */
[----:B------:R-:W-:Y:S01]  /*05f0*/  USHF.L.U32 UR12, UR12, 0x1, URZ ;  /* 0x000000010c0c7899 */ /* 0x000fe200080006ff */
[----:B------:R-:W3:Y:S11]  /*0600*/  FENCE.VIEW.ASYNC.S ;  /* 0x00000000000073c6 */ /* 0x000ef60000000000 */
[----:B---3--:R3:W4:Y:S01]  /*0610*/  SYNCS.EXCH.64 URZ, [UR8], UR12 ;  /* 0x0000000c08ff75b2 */ /* 0x0087220008000100 */
[----:B------:R3:W1:Y:S01]  /*0620*/  SYNCS.EXCH.64 URZ, [UR8+0x68], UR12 ;  /* 0x0000680c08ff75b2 */ /* 0x0006620008000100 */
        /* <DEDUP_REMOVED lines=23> */
[----:B------:R3:W1:Y:S02]  /*07a0*/  SYNCS.EXCH.64 URZ, [UR8+0xc8], UR12 ;  /* 0x0000c80c08ff75b2 */ /* 0x0006640008000100 */
[----:B---34-:R-:W-:Y:S01]  /*07b0*/  NOP ;  /* 0x0000000000007918 */ /* 0x018fe20000000000 */
.L_x_10:
[----:B------:R-:W-:Y:S05]  /*07c0*/  BSYNC.RECONVERGENT B0 ;  /* 0x0000000000007941 */ /* 0x000fea0003800200 */
.L_x_9:
[----:B------:R-:W3:Y:S01]  /*07d0*/  SHFL.IDX PT, R0, R97, RZ, 0x1f ;  /* 0x00001fff61007589 */ /* 0x000ee200000e0000 */
[----:B------:R-:W-:Y:S01]  /*07e0*/  NOP ;  /* 0x0000000000007918 */ /* 0x000fe20000000000 */
[----:B---3--:R-:W-:-:S13]  /*07f0*/  ISETP.NE.AND P0, PT, R0, 0x1, PT ;  /* 0x000000010000780c */ /* 0x008fda0003f05270 */
[----:B------:R-:W-:Y:S05]  /*0800*/  @P0 BRA `(.L_x_11) ;  /* 0x0000000000440947 */ /* 0x000fea0003800000 */
[----:B------:R-:W-:Y:S01]  /*0810*/  UMOV UR9, 0x400 ;  /* 0x0000040000097882 */ /* 0x000fe20000000000 */
[----:B------:R-:W-:Y:S01]  /*0820*/  UMOV UR8, 0x20 ;  /* 0x0000002000087882 */ /* 0x000fe20000000000 */
[----:B------:R-:W-:Y:S01]  /*0830*/  UMOV UR7, 0x80 ;  /* 0x0000008000077882 */ /* 0x000fe20000000000 */
[----:B------:R-:W-:Y:S02]  /*0840*/  ULEA UR9, UR37, UR9, 0x18 ;  /* 0x0000000925097291 */ /* 0x000fe4000f8ec0ff */
[----:B------:R-:W-:-:S04]  /*0850*/  UIADD3 UR12, UPT, UPT, -UR8, 0x100000, URZ ;  /* 0x00100000080c7890 */ /* 0x000fc8000fffe1ff */
[----:B------:R-:W-:Y:S02]  /*0860*/  USHF.L.U32 UR13, UR12, 0xb, URZ ;  /* 0x0000000b0c0d7899 */ /* 0x000fe400080006ff */
[----:B------:R-:W-:Y:S02]  /*0870*/  USHF.L.U32 UR12, UR12, 0x1, URZ ;  /* 0x000000010c0c7899 */ /* 0x000fe400080006ff */
[----:B------:R-:W-:-:S04]  /*0880*/  UIADD3 UR14, UPT, UPT, -UR7, 0x100000, URZ ;  /* 0x00100000070e7890 */ /* 0x000fc8000fffe1ff */
[----:B------:R-:W-:Y:S02]  /*0890*/  USHF.L.U32 UR15, UR14, 0xb, URZ ;  /* 0x0000000b0e0f7899 */ /* 0x000fe400080006ff */
[----:B------:R-:W-:Y:S01]  /*08a0*/  USHF.L.U32 UR14, UR14, 0x1, URZ ;  /* 0x000000010e0e7899 */ /* 0x000fe200080006ff */
[----:B------:R-:W-:Y:S01]  /*08b0*/  ELECT P0, URZ, PT ;  /* 0x0000000000ff782f */ /* 0x000fe20003800000 */
[----:B------:R-:W3:Y:S02]  /*08c0*/  FENCE.VIEW.ASYNC.S ;  /* 0x00000000000073c6 */ /* 0x000ee40000000000 */
[----:B---3--:R3:W4:Y:S08]  /*08d0*/  SYNCS.EXCH.64 URZ, [UR9+0xd0], UR12 ;  /* 0x0000d00c09ff75b2 */ /* 0x0087300008000100 */
[----:B------:R3:W1:Y:S01]  /*08e0*/  SYNCS.EXCH.64 URZ, [UR9+0xe0], UR14 ;  /* 0x0000e00e09ff75b2 */ /* 0x0006620008000100 */
[----:B------:R3:W1:Y:S01]  /*08f0*/  SYNCS.EXCH.64 URZ, [UR9+0xd8], UR12 ;  /* 0x0000d80c09ff75b2 */ /* 0x0006620008000100 */
[----:B------:R3:W1:Y:S01]  /*0900*/  SYNCS.EXCH.64 URZ, [UR9+0xe8], UR14 ;  /* 0x0000e80e09ff75b2 */ /* 0x0006620008000100 */
[----:B------:R-:W-:Y:S01]  /*0910*/  NOP ;  /* 0x0000000000007918 */ /* 0x000fe20000000000 */
.L_x_11:
[----:B------:R-:W2:Y:S01]  /*0920*/  SHFL.IDX PT, R0, R97, RZ, 0x1f ;  /* 0x00001fff61007589 */ /* 0x000ea200000e0000 */
[----:B------:R-:W-:Y:S01]  /*0930*/  NOP ;  /* 0x0000000000007918 */ /* 0x000fe20000000000 */
[----:B--2---:R-:W-:-:S13]  /*0940*/  ISETP.NE.AND P0, PT, R0, 0x3, PT ;  /* 0x000000030000780c */ /* 0x004fda0003f05270 */
[----:B------:R-:W-:Y:S05]  /*0950*/  @P0 BRA `(.L_x_12) ;  /* 0x00000000002c0947 */ /* 0x000fea0003800000 */
[----:B------:R-:W-:Y:S01]  /*0960*/  UMOV UR8, 0x400 ;  /* 0x0000040000087882 */ /* 0x000fe20000000000 */
[----:B------:R-:W-:Y:S01]  /*0970*/  UMOV UR7, 0x20 ;  /* 0x0000002000077882 */ /* 0x000fe20000000000 */
[----:B------:R-:W-:Y:S02]  /*0980*/  ULEA UR8, UR37, UR8, 0x18 ;  /* 0x0000000825087291 */ /* 0x000fe4000f8ec0ff */
[----:B---3--:R-:W-:-:S04]  /*0990*/  UIADD3 UR12, UPT, UPT, -UR7, 0x100000, URZ ;  /* 0x00100000070c7890 */ /* 0x008fc8000fffe1ff */
[----:B------:R-:W-:Y:S02]  /*09a0*/  USHF.L.U32 UR13, UR12, 0xb, URZ ;  /* 0x0000000b0c0d7899 */ /* 0x000fe400080006ff */
[----:B------:R-:W-:Y:S01]  /*09b0*/  USHF.L.U32 UR12, UR12, 0x1, URZ ;  /* 0x000000010c0c7899 */ /* 0x000fe200080006ff */
[----:B------:R-:W-:Y:S01]  /*09c0*/  ELECT P0, URZ, PT ;  /* 0x0000000000ff782f */ /* 0x000fe20003800000 */
[----:B------:R-:W2:Y:S10]  /*09d0*/  FENCE.VIEW.ASYNC.S ;  /* 0x00000000000073c6 */ /* 0x000eb40000000000 */
[----:B--2---:R2:W3:Y:S01]  /*09e0*/  SYNCS.EXCH.64 URZ, [UR8+0xf0], UR12 ;  /* 0x0000f00c08ff75b2 */ /* 0x0044e20008000100 */
[----:B------:R2:W1:Y:S01]  /*09f0*/  SYNCS.EXCH.64 URZ, [UR8+0xf8], UR12 ;  /* 0x0000f80c08ff75b2 */ /* 0x0004620008000100 */
[----:B------:R-:W-:Y:S01]  /*0a00*/  NOP ;  /* 0x0000000000007918 */ /* 0x000fe20000000000 */
.L_x_12:
[----:B------:R-:W4:Y:S01]  /*0a10*/  SHFL.IDX PT, R0, R97, RZ, 0x1f ;  /* 0x00001fff61007589 */ /* 0x000f2200000e0000 */
[----:B------:R-:W-:Y:S01]  /*0a20*/  NOP ;  /* 0x0000000000007918 */ /* 0x000fe20000000000 */
[----:B----4-:R-:W-:-:S13]  /*0a30*/  ISETP.NE.AND P0, PT, R0, 0x4, PT ;  /* 0x000000040000780c */ /* 0x010fda0003f05270 */
[----:B------:R-:W-:Y:S05]  /*0a40*/  @P0 BRA `(.L_x_13) ;  /* 0x0000000000480947 */ /* 0x000fea0003800000 */
[----:B---3--:R-:W-:Y:S01]  /*0a50*/  UMOV UR9, 0x1e0 ;  /* 0x000001e000097882 */ /* 0x008fe20000000000 */
[----:B--2---:R-:W-:Y:S01]  /*0a60*/  UMOV UR8, 0x400 ;  /* 0x0000040000087882 */ /* 0x004fe20000000000 */
[----:B------:R-:W-:Y:S01]  /*0a70*/  USEL UR9, UR9, 0x1a0, UP5 ;  /* 0x000001a009097887 */ /* 0x000fe2000a800000 */
        /* <DEDUP_REMOVED lines=9> */
[----:B------:R-:W2:Y:S02]  /*0b10*/  FENCE.VIEW.ASYNC.S ;  /* 0x00000000000073c6 */ /* 0x000ea40000000000 */
[----:B--2---:R4:W2:Y:S08]  /*0b20*/  SYNCS.EXCH.64 URZ, [UR8+0x100], UR12 ;  /* 0x0001000c08ff75b2 */ /* 0x0048b00008000100 */
[----:B------:R4:W3:Y:S01]  /*0b30*/  SYNCS.EXCH.64 URZ, [UR8+0x110], UR14 ;  /* 0x0001100e08ff75b2 */ /* 0x0008e20008000100 */
[----:B------:R4:W1:Y:S01]  /*0b40*/  SYNCS.EXCH.64 URZ, [UR8+0x108], UR12 ;  /* 0x0001080c08ff75b2 */ /* 0x0008620008000100 */
[----:B------:R4:W1:Y:S02]  /*0b50*/  SYNCS.EXCH.64 URZ, [UR8+0x118], UR14 ;  /* 0x0001180e08ff75b2 */ /* 0x0008640008000100 */
[----:B----4-:R-:W-:Y:S01]  /*0b60*/  NOP ;  /* 0x0000000000007918 */ /* 0x010fe20000000000 */
.L_x_13:
[----:B------:R-:W4:Y:S01]  /*0b70*/  SHFL.IDX PT, R0, R97, RZ, 0x1f ;  /* 0x00001fff61007589 */ /* 0x000f2200000e0000 */
[----:B------:R-:W-:Y:S01]  /*0b80*/  NOP ;  /* 0x0000000000007918 */ /* 0x000fe20000000000 */
[----:B----4-:R-:W-:-:S13]  /*0b90*/  ISETP.NE.AND P0, PT, R0, 0x5, PT ;  /* 0x000000050000780c */ /* 0x010fda0003f05270 */
[----:B------:R-:W-:Y:S05]  /*0ba0*/  @P0 BRA `(.L_x_14) ;  /* 0x0000000000540947 */ /* 0x000fea0003800000 */
[----:B---3--:R-:W-:Y:S01]  /*0bb0*/  UMOV UR9, 0x400 ;  /* 0x0000040000097882 */ /* 0x008fe20000000000 */
[----:B--2---:R-:W-:Y:S01]  /*0bc0*/  UMOV UR8, 0x1 ;  /* 0x0000000100087882 */ /* 0x004fe20000000000 */
        /* <DEDUP_REMOVED lines=13> */
[----:B------:R4:W1:Y:S01]  /*0ca0*/  SYNCS.EXCH.64 URZ, [UR9+0x148], UR14 ;  /* 0x0001480e09ff75b2 */ /* 0x0008620008000100 */
[----:B------:R4:W1:Y:S01]  /*0cb0*/  SYNCS.EXCH.64 URZ, [UR9+0x130], UR12 ;  /* 0x0001300c09ff75b2 */ /* 0x0008620008000100 */
[----:B------:R4:W1:Y:S01]  /*0cc0*/  SYNCS.EXCH.64 URZ, [UR9+0x150], UR14 ;  /* 0x0001500e09ff75b2 */ /* 0x0008620008000100 */
[----:B------:R4:W1:Y:S01]  /*0cd0*/  SYNCS.EXCH.64 URZ, [UR9+0x138], UR12 ;  /* 0x0001380c09ff75b2 */ /* 0x0008620008000100 */
[----:B------:R4:W1:Y:S02]  /*0ce0*/  SYNCS.EXCH.64 URZ, [UR9+0x158], UR14 ;  /* 0x0001580e09ff75b2 */ /* 0x0008640008000100 */
[----:B----4-:R-:W-:Y:S01]  /*0cf0*/  NOP ;  /* 0x0000000000007918 */ /* 0x010fe20000000000 */
.L_x_14:
[----:B------:R-:W4:Y:S01]  /*0d00*/  SHFL.IDX PT, R0, R97, RZ, 0x1f ;  /* 0x00001fff61007589 */ /* 0x000f2200000e0000 */
[----:B------:R-:W-:Y:S01]  /*0d10*/  ISETP.NE.OR P1, PT, RZ, UR10, !P1 ;  /* 0x0000000aff007c0c */ /* 0x000fe2000cf25670 */
[----:B------:R-:W-:Y:S01]  /*0d20*/  NOP ;  /* 0x0000000000007918 */ /* 0x000fe20000000000 */
[----:B----4-:R-:W-:-:S13]  /*0d30*/  ISETP.NE.AND P0, PT, R0, 0x3, PT ;  /* 0x000000030000780c */ /* 0x010fda0003f05270 */
[----:B------:R-:W-:Y:S05]  /*0d40*/  @P0 BRA `(.L_x_15) ;  /* 0x0000000000340947 */ /* 0x000fea0003800000 */
[----:B--2---:R-:W-:Y:S01]  /*0d50*/  UMOV UR8, 0x400 ;  /* 0x0000040000087882 */ /* 0x004fe20000000000 */
[----:B------:R-:W-:Y:S01]  /*0d60*/  UMOV UR7, 0x20 ;  /* 0x0000002000077882 */ /* 0x000fe20000000000 */
[----:B------:R-:W-:Y:S02]  /*0d70*/  ULEA UR8, UR37, UR8, 0x18 ;  /* 0x0000000825087291 */ /* 0x000fe4000f8ec0ff */
[----:B---3--:R-:W-:-:S04]  /*0d80*/  UIADD3 UR12, UPT, UPT, -UR7, 0x100000, URZ ;  /* 0x00100000070c7890 */ /* 0x008fc8000fffe1ff */
[----:B------:R-:W-:Y:S02]  /*0d90*/  USHF.L.U32 UR13, UR12, 0xb, URZ ;  /* 0x0000000b0c0d7899 */ /* 0x000fe400080006ff */
[----:B------:R-:W-:Y:S01]  /*0da0*/  USHF.L.U32 UR12, UR12, 0x1, URZ ;  /* 0x000000010c0c7899 */ /* 0x000fe200080006ff */
[----:B------:R-:W-:Y:S01]  /*0db0*/  ELECT P0, URZ, PT ;  /* 0x0000000000ff782f */ /* 0x000fe20003800000 */
[----:B------:R-:W2:Y:S10]  /*0dc0*/  FENCE.VIEW.ASYNC.S ;  /* 0x00000000000073c6 */ /* 0x000eb40000000000 */
[----:B--2---:R4:W2:Y:S01]  /*0dd0*/  SYNCS.EXCH.64 URZ, [UR8+0x160], UR12 ;  /* 0x0001600c08ff75b2 */ /* 0x0048a20008000100 */
[----:B------:R4:W3:Y:S01]  /*0de0*/  SYNCS.EXCH.64 URZ, [UR8+0x170], UR12 ;  /* 0x0001700c08ff75b2 */ /* 0x0008e20008000100 */
[----:B------:R4:W1:Y:S01]  /*0df0*/  SYNCS.EXCH.64 URZ, [UR8+0x168], UR12 ;  /* 0x0001680c08ff75b2 */ /* 0x0008620008000100 */
[----:B------:R4:W1:Y:S02]  /*0e00*/  SYNCS.EXCH.64 URZ, [UR8+0x178], UR12 ;  /* 0x0001780c08ff75b2 */ /* 0x0008640008000100 */
[----:B----4-:R-:W-:Y:S01]  /*0e10*/  NOP ;  /* 0x0000000000007918 */ /* 0x010fe20000000000 */
.L_x_15:
[----:B------:R-:W-:Y:S01]  /*0e20*/  VOTEU.ALL UP1, P1 ;  /* 0x0000000000ff7886 */ /* 0x000fe20000820000 */
[----:B--2---:R-:W2:Y:S01]  /*0e30*/  LDCU UR8, c[0x0][0x36c] ;  /* 0x00006d80ff0877ac */ /* 0x004ea20008000800 */
[----:B------:R-:W-:Y:S01]  /*0e40*/  NOP ;  /* 0x0000000000007918 */ /* 0x000fe20000000000 */
[----:B------:R-:W-:Y:S01]  /*0e50*/  LOP3.LUT R10, R108, 0x1f, RZ, 0xc0, !PT ;  /* 0x0000001f6c0a7812 */ /* 0x000fe200078ec0ff */
[----:B---3--:R-:W-:Y:S01]  /*0e60*/  UMOV UR12, 0x20 ;  /* 0x00000020000c7882 */ /* 0x008fe20000000000 */
[----:B------:R-:W-:Y:S01]  /*0e70*/  @!UP1 UMOV UR7, 0x400 ;  /* 0x0000040000079882 */ /* 0x000fe20000000000 */
[----:B------:R-:W-:-:S04]  /*0e80*/  @!UP1 UIADD3 UR12, UPT, UPT, -UR12, 0x100000, URZ ;  /* 0x001000000c0c9890 */ /* 0x000fc8000fffe1ff */
[----:B------:R-:W-:Y:S02]  /*0e90*/  @!UP1 USHF.L.U32 UR13, UR12, 0xb, URZ ;  /* 0x0000000b0c0d9899 */ /* 0x000fe400080006ff */
[----:B------:R-:W-:Y:S02]  /*0ea0*/  @!UP1 USHF.L.U32 UR12, UR12, 0x1, URZ ;  /* 0x000000010c0c9899 */ /* 0x000fe400080006ff */
[----:B------:R-:W-:Y:S01]  /*0eb0*/  @!UP1 ULEA UR7, UR37, UR7, 0x18 ;  /* 0x0000000725079291 */ /* 0x000fe2000f8ec0ff */
[----:B------:R-:W-:Y:S01]  /*0ec0*/  VOTEU.ALL UP1, P1 ;  /* 0x0000000000ff7886 */ /* 0x000fe20000820000 */
[----:B------:R-:W-:Y:S01]  /*0ed0*/  UISETP.NE.AND UP4, UPT, UR10, URZ, UPT ;  /* 0x000000ff0a00728c */ /* 0x000fe2000bf85270 */
[----:B------:R-:W3:Y:S09]  /*0ee0*/  FENCE.VIEW.ASYNC.S ;  /* 0x00000000000073c6 */ /* 0x000ef20000000000 */
[----:B---3--:R3:W4:Y:S01]  /*0ef0*/  @!UP1 SYNCS.EXCH.64 URZ, [UR7+0x180], UR12 ;  /* 0x0001800c07ff95b2 */ /* 0x0087220008000100 */
[----:B--2---:R-:W-:-:S09]  /*0f00*/  UISETP.EQ.U32.AND UP1, UPT, UR8, 0x1, UPT ;  /* 0x000000010800788c */ /* 0x004fd2000bf22070 */
[----:B------:R-:W-:Y:S05]  /*0f10*/  BRA.U !UP1, `(.L_x_16) ;  /* 0x0000000109087547 */ /* 0x000fea000b800000 */
[----:B-1--4-:R-:W-:Y:S01]  /*0f20*/  UCGABAR_ARV ;  /* 0x00000000000079c7 */ /* 0x012fe20008000000 */
[----:B------:R-:W-:Y:S05]  /*0f30*/  BRA `(.L_x_17) ;  /* 0x0000000000047947 */ /* 0x000fea0003800000 */
.L_x_16:
[----:B-1--4-:R-:W-:Y:S01]  /*0f40*/  NOP ;  /* 0x0000000000007918 */ /* 0x012fe20000000000 */
.L_x_17:
[----:B------:R-:W1:Y:S01]  /*0f50*/  S2R R20, SR_CTAID.Y ;  /* 0x0000000000147919 */ /* 0x000e620000002600 */
[----:B------:R-:W-:-:S05]  /*0f60*/  CS2R.32 R90, SR_CgaSize ;  /* 0x00000000005a7805 */ /* 0x000fca0000008a00 */
[----:B------:R-:W-:-:S05]  /*0f70*/  IMAD R90, R90, -0xa0, RZ ;  /* 0xffffff605a5a7824 */ /* 0x000fca00078e02ff */
[----:B---3--:R-:W-:-:S14]  /*0f80*/  R2UR UR7, R90 ;  /* 0x000000005a0772ca */ /* 0x008fdc00000e0000 */
[----:B------:R-:W2:Y:S01]  /*0f90*/  LDCU UR7, c[0x0][UR7+0x2b4] ;  /* 0x00005680070777ac */ /* 0x000ea20008000800 */
[----:B------:R-:W-:-:S05]  /*0fa0*/  CS2R.32 R0, SR_CgaSize ;  /* 0x0000000000007805 */ /* 0x000fca0000008a00 */
[----:B------:R-:W-:-:S06]  /*0fb0*/  IMAD R0, R0, -0xa0, RZ ;  /* 0xffffff6000007824 */ /* 0x000fcc00078e02ff */
[----:B------:R-:W3:Y:S01]  /*0fc0*/  LDC R0, c[0x0][R0+0x2a4] ;  /* 0x0000a90000007b82 */ /* 0x000ee20000000800 */
[----:B------:R-:W-:Y:S01]  /*0fd0*/  PRMT R8, RZ, 0x7610, R8 ;  /* 0x00007610ff087816 */ /* 0x000fe20000000008 */
[----:B------:R-:W4:Y:S01]  /*0fe0*/  S2R R11, SR_CTAID.X ;  /* 0x00000000000b7919 */ /* 0x000f220000002500 */
[----:B------:R-:W-:-:S05]  /*0ff0*/  CS2R.32 R90, SR_CgaSize ;  /* 0x00000000005a7805 */ /* 0x000fca0000008a00 */
[----:B------:R-:W-:-:S05]  /*1000*/  IMAD R90, R90, -0xa0, RZ ;  /* 0xffffff605a5a7824 */ /* 0x000fca00078e02ff */
[----:B------:R-:W-:-:S14]  /*1010*/  R2UR UR8, R90 ;  /* 0x000000005a0872ca */ /* 0x000fdc00000e0000 */
[----:B------:R-:W3:Y:S01]  /*1020*/  LDCU UR8, c[0x0][UR8+0x2b0] ;  /* 0x00005600080877ac */ /* 0x000ee20008000800 */
[----:B------:R-:W-:Y:S01]  /*1030*/  UISETP.NE.AND UP2, UPT, UR10, 0x2, UPT ;  /* 0x000000020a00788c */ /* 0x000fe2000bf45270 */
[----:B------:R-:W2:Y:S01]  /*1040*/  LDC R9, c[0x0][0xb24] ;  /* 0x0002c900ff097b82 */ /* 0x000ea20000000800 */
[----:B------:R-:W-:-:S05]  /*1050*/  CS2R.32 R2, SR_CgaSize ;  /* 0x0000000000027805 */ /* 0x000fca0000008a00 */
[----:B------:R-:W-:-:S06]  /*1060*/  IMAD R2, R2, -0xa0, RZ ;  /* 0xffffff6002027824 */ /* 0x000fcc00078e02ff */
[----:B------:R-:W3:Y:S08]  /*1070*/  LDC R2, c[0x0][R2+0x2a0] ;  /* 0x0000a80002027b82 */ /* 0x000ef00000000800 */
[----:B------:R-:W3:Y:S01]  /*1080*/  LDC R40, c[0x0][0xb24] ;  /* 0x0002c900ff287b82 */ /* 0x000ee20000000800 */
[----:B-1----:R-:W-:-:S07]  /*1090*/  I2FP.F32.U32 R3, R20 ;  /* 0x0000001400037245 */ /* 0x002fce0000201000 */
[----:B------:R-:W1:Y:S01]  /*10a0*/  S2UR UR36, SR_CTAID.Z ;  /* 0x00000000002479c3 */ /* 0x000e620000002700 */
[----:B--2---:R-:W-:Y:S01]  /*10b0*/  ISETP.GE.AND P0, PT, R9, 0x1, PT ;  /* 0x000000010900780c */ /* 0x004fe20003f06270 */
[----:B----4-:R-:W-:Y:S01]  /*10c0*/  IMAD.MOV.U32 R21, RZ, RZ, R11 ;  /* 0x000000ffff157224 */ /* 0x010fe200078e000b */
[----:B------:R-:W-:Y:S01]  /*10d0*/  I2FP.F32.U32 R4, R11 ;  /* 0x0000000b00047245 */ /* 0x000fe20000201000 */
[----:B------:R-:W-:Y:S01]  /*10e0*/  FMUL R3, R3, UR7 ;  /* 0x0000000703037c20 */ /* 0x000fe20008400000 */
[----:B------:R-:W2:Y:S03]  /*10f0*/  LDCU UR7, c[0x0][0xb30] ;  /* 0x00016600ff0777ac */ /* 0x000ea60008000800 */
[----:B---3--:R-:W-:Y:S01]  /*1100*/  FMUL R4, R4, UR8 ;  /* 0x0000000804047c20 */ /* 0x008fe20008400000 */
[----:B------:R-:W3:Y:S08]  /*1110*/  F2I.U32.TRUNC.NTZ R83, R3 ;  /* 0x0000000300537305 */ /* 0x000ef0000020f000 */
[----:B------:R-:W4:Y:S01]  /*1120*/  F2I.U32.TRUNC.NTZ R90, R4 ;  /* 0x00000004005a7305 */ /* 0x000f22000020f000 */
[----:B--2---:R-:W-:Y:S01]  /*1130*/  UISETP.NE.AND UP3, UPT, UR7, 0x1, UPT ;  /* 0x000000010700788c */ /* 0x004fe2000bf65270 */
[----:B---3--:R-:W-:-:S05]  /*1140*/  IADD3 R83, PT, PT, -R83, RZ, RZ ;  /* 0x000000ff53537210 */ /* 0x008fca0007ffe1ff */
[----:B------:R-:W-:Y:S01]  /*1150*/  IMAD R83, R0, R83, R20 ;  /* 0x0000005300537224 */ /* 0x000fe200078e0214 */
[----:B------:R-:W-:Y:S01]  /*1160*/  PRMT R0, RZ, 0x7610, R0 ;  /* 0x00007610ff007816 */ /* 0x000fe20000000000 */
[----:B----4-:R-:W-:-:S04]  /*1170*/  IMAD.MOV R90, RZ, RZ, -R90 ;  /* 0x000000ffff5a7224 */ /* 0x010fc800078e0a5a */
[----:B------:R-:W-:Y:S01]  /*1180*/  IMAD R90, R2, R90, R11 ;  /* 0x0000005a025a7224 */ /* 0x000fe200078e020b */
[----:B-1----:R-:W-:Y:S06]  /*1190*/  BRA.U UP4, `(.L_x_18) ;  /* 0x0000000104247547 */ /* 0x002fec000b800000 */
[----:B------:R-:W-:Y:S01]  /*11a0*/  ISETP.NE.AND P1, PT, R83, RZ, PT ;  /* 0x000000ff5300720c */ /* 0x000fe20003f25270 */
[----:B------:R-:W-:Y:S01]  /*11b0*/  IMAD.MOV.U32 R0, RZ, RZ, 0x3 ;  /* 0x00000003ff007424 */ /* 0x000fe200078e00ff */
[C---:B------:R-:W-:Y:S02]  /*11c0*/  LOP3.LUT R3, R90.reuse, 0xfffffffe, RZ, 0xc0, !PT ;  /* 0xfffffffe5a037812 */ /* 0x040fe400078ec0ff */
[----:B------:R-:W-:Y:S02]  /*11d0*/  ISETP.LT.U32.OR P1, PT, R90, 0x2, !P1 ;  /* 0x000000025a00780c */ /* 0x000fe40004f21470 */
[----:B------:R-:W-:Y:S02]  /*11e0*/  SHF.L.U32 R0, R0, R3, RZ ;  /* 0x0000000300007219 */ /* 0x000fe400000006ff */
[----:B------:R-:W-:Y:S02]  /*11f0*/  SEL R5, RZ, 0x1, !P1 ;  /* 0x00000001ff057807 */ /* 0x000fe40004800000 */
[----:B------:R-:W-:-:S05]  /*1200*/  SEL R2, RZ, 0x2, !P1 ;  /* 0x00000002ff027807 */ /* 0x000fca0004800000 */
[----:B------:R-:W-:-:S05]  /*1210*/  IMAD.IADD R2, R5, 0x1, R2 ;  /* 0x0000000105027824 */ /* 0x000fca00078e0202 */
[----:B------:R-:W-:Y:S02]  /*1220*/  PRMT R8, R2, 0x7610, R8 ;  /* 0x0000761002087816 */ /* 0x000fe40000000008 */
.L_x_18:
[----:B------:R-:W-:Y:S05]  /*1230*/  @!P0 BRA `(.L_x_19) ;  /* 0x0000000000b88947 */ /* 0x000fea0003800000 */
[----:B------:R-:W1:Y:S01]  /*1240*/  LDC.64 R4, c[0x0][0xb18] ;  /* 0x0002c600ff047b82 */ /* 0x000e620000000a00 */
[----:B------:R-:W-:-:S07]  /*1250*/  ISETP.NE.AND P0, PT, R9, 0x1, PT ;  /* 0x000000010900780c */ /* 0x000fce0003f05270 */
[----:B------:R-:W2:Y:S08]  /*1260*/  LDC R14, c[0x0][0xb0c] ;  /* 0x0002c300ff0e7b82 */ /* 0x000eb00000000800 */
[----:B------:R-:W3:Y:S08]  /*1270*/  LDC R13, c[0x0][0x370] ;  /* 0x0000dc00ff0d7b82 */ /* 0x000ef00000000800 */
[----:B------:R-:W4:Y:S01]  /*1280*/  LDC R16, c[0x0][0x374] ;  /* 0x0000dd00ff107b82 */ /* 0x000f220000000800 */
[----:B-1----:R-:W-:-:S07]  /*1290*/  ISETP.NE.AND P1, PT, R4, 0x1, PT ;  /* 0x000000010400780c */ /* 0x002fce0003f25270 */
[----:B------:R-:W3:Y:S01]  /*12a0*/  LDC.64 R6, c[0x0][0xb10] ;  /* 0x0002c400ff067b82 */ /* 0x000ee20000000a00 */
[----:B--2---:R-:W-:-:S07]  /*12b0*/  ISETP.NE.AND P2, PT, R14, 0x1, PT ;  /* 0x000000010e00780c */ /* 0x004fce0003f45270 */
[----:B------:R-:W1:Y:S08]  /*12c0*/  LDC R12, c[0x0][0xb20] ;  /* 0x0002c800ff0c7b82 */ /* 0x000e700000000800 */
[----:B------:R-:W2:Y:S01]  /*12d0*/  LDC.64 R2, c[0x0][0xb28] ;  /* 0x0002ca00ff027b82 */ /* 0x000ea20000000a00 */
[----:B----4-:R-:W-:-:S04]  /*12e0*/  IMAD.HI.U32 R15, R16, R5, RZ ;  /* 0x00000005100f7227 */ /* 0x010fc800078e00ff */
[----:B------:R-:W-:-:S04]  /*12f0*/  IMAD.HI.U32 R5, R20, R5, RZ ;  /* 0x0000000514057227 */ /* 0x000fc800078e00ff */
[----:B---3--:R-:W-:-:S04]  /*1300*/  IMAD.HI.U32 R18, R13, R6, RZ ;  /* 0x000000060d127227 */ /* 0x008fc800078e00ff */
[C---:B------:R-:W-:Y:S01]  /*1310*/  IMAD.HI.U32 R22, R11.reuse, R6, RZ ;  /* 0x000000060b167227 */ /* 0x040fe200078e00ff */
[-C--:B------:R-:W-:Y:S02]  /*1320*/  @P2 SHF.R.U32.HI R13, RZ, R7.reuse, R18 ;  /* 0x00000007ff0d2219 */ /* 0x080fe40000011612 */
[-C--:B-1----:R-:W-:Y:S02]  /*1330*/  @P1 SHF.R.U32.HI R16, RZ, R12.reuse, R15 ;  /* 0x0000000cff101219 */ /* 0x082fe4000001160f */
[----:B------:R-:W-:Y:S02]  /*1340*/  SHF.R.U32.HI R5, RZ, R12, R5 ;  /* 0x0000000cff057219 */ /* 0x000fe40000011605 */
[----:B------:R-:W-:Y:S02]  /*1350*/  SHF.R.U32.HI R22, RZ, R7, R22 ;  /* 0x00000007ff167219 */ /* 0x000fe40000011616 */
[----:B------:R-:W-:Y:S01]  /*1360*/  SEL R5, R20, R5, !P1 ;  /* 0x0000000514057207 */ /* 0x000fe20004800000 */
[----:B--2---:R-:W-:Y:S01]  /*1370*/  IMAD.HI.U32 R18, R16, R2, RZ ;  /* 0x0000000210127227 */ /* 0x004fe200078e00ff */
[----:B------:R-:W-:-:S02]  /*1380*/  SEL R21, R11, R22, !P2 ;  /* 0x000000160b157207 */ /* 0x000fc40005000000 */
[----:B------:R-:W-:Y:S01]  /*1390*/  IADD3 R7, PT, PT, -R5, RZ, RZ ;  /* 0x000000ff05077210 */ /* 0x000fe20007ffe1ff */
[----:B------:R-:W-:Y:S01]  /*13a0*/  IMAD.HI.U32 R6, R13, R2, RZ ;  /* 0x000000020d067227 */ /* 0x000fe200078e00ff */
[----:B------:R-:W-:-:S03]  /*13b0*/  @P0 SHF.R.U32.HI R16, RZ, R3, R18 ;  /* 0x00000003ff100219 */ /* 0x000fc60000011612 */
[----:B------:R-:W-:Y:S01]  /*13c0*/  IMAD R7, R4, R7, R20 ;  /* 0x0000000704077224 */ /* 0x000fe200078e0214 */
[----:B------:R-:W-:Y:S01]  /*13d0*/  @P0 SHF.R.U32.HI R13, RZ, R3, R6 ;  /* 0x00000003ff0d0219 */ /* 0x000fe20000011606 */
[----:B------:R-:W-:-:S04]  /*13e0*/  IMAD R16, R16, R9, RZ ;  /* 0x0000000910107224 */ /* 0x000fc800078e02ff */
[----:B------:R-:W-:Y:S01]  /*13f0*/  IMAD R6, R13, R9, RZ ;  /* 0x000000090d067224 */ /* 0x000fe200078e02ff */
[----:B------:R-:W-:-:S04]  /*1400*/  ISETP.GE.AND P1, PT, R5, R16, PT ;  /* 0x000000100500720c */ /* 0x000fc80003f26270 */
[----:B------:R-:W-:Y:S01]  /*1410*/  ISETP.GE.OR P1, PT, R21, R6, P1 ;  /* 0x000000061500720c */ /* 0x000fe20000f26670 */
[----:B------:R-:W-:-:S05]  /*1420*/  IMAD.HI.U32 R6, R5, R2, RZ ;  /* 0x0000000205067227 */ /* 0x000fca00078e00ff */
[----:B------:R-:W-:-:S04]  /*1430*/  SHF.R.U32.HI R6, RZ, R3, R6 ;  /* 0x00000003ff067219 */ /* 0x000fc80000011606 */
[----:B------:R-:W-:-:S03]  /*1440*/  SEL R6, R5, R6, !P0 ;  /* 0x0000000605067207 */ /* 0x000fc60004000000 */
[----:B------:R-:W-:Y:S01]  /*1450*/  @!P1 IMAD.HI.U32 R12, R21, R2, RZ ;  /* 0x00000002150c9227 */ /* 0x000fe200078e00ff */
[----:B------:R-:W-:-:S04]  /*1460*/  IADD3 R2, PT, PT, -R6, RZ, RZ ;  /* 0x000000ff06027210 */ /* 0x000fc80007ffe1ff */
[----:B------:R-:W-:Y:S01]  /*1470*/  @!P1 SHF.R.U32.HI R12, RZ, R3, R12 ;  /* 0x00000003ff0c9219 */ /* 0x000fe2000001160c */
[----:B------:R-:W-:-:S03]  /*1480*/  IMAD R2, R9, R2, R5 ;  /* 0x0000000209027224 */ /* 0x000fc600078e0205 */
[----:B------:R-:W-:-:S05]  /*1490*/  @!P1 SEL R3, R21, R12, !P0 ;  /* 0x0000000c15039207 */ /* 0x000fca0004000000 */
[--C-:B------:R-:W-:Y:S02]  /*14a0*/  @!P1 IMAD.IADD R6, R6, 0x1, -R3.reuse ;  /* 0x0000000106069824 */ /* 0x100fe400078e0a03 */
[----:B------:R-:W-:Y:S01]  /*14b0*/  @!P1 IMAD R3, R2, R13, R3 ;  /* 0x0000000d02039224 */ /* 0x000fe200078e0203 */
[----:B------:R-:W-:Y:S01]  /*14c0*/  IADD3 R2, PT, PT, -R21, RZ, RZ ;  /* 0x000000ff15027210 */ /* 0x000fe20007ffe1ff */
[----:B------:R-:W-:Y:S02]  /*14d0*/  @!P1 IMAD R5, R6, R9, R21 ;  /* 0x0000000906059224 */ /* 0x000fe400078e0215 */
[----:B------:R-:W-:Y:S02]  /*14e0*/  @!P1 IMAD.MOV.U32 R21, RZ, RZ, R3 ;  /* 0x000000ffff159224 */ /* 0x000fe400078e0003 */
[----:B------:R-:W-:Y:S02]  /*14f0*/  IMAD R2, R14, R2, R11 ;  /* 0x000000020e027224 */ /* 0x000fe400078e020b */
[----:B------:R-:W-:-:S02]  /*1500*/  IMAD R20, R5, R4, R7 ;  /* 0x0000000405147224 */ /* 0x000fc400078e0207 */
[----:B------:R-:W-:Y:S02]  /*1510*/  IMAD R21, R21, R14, R2 ;  /* 0x0000000e15157224 */ /* 0x000fe400078e0202 */
.L_x_19:
[----:B------:R-:W-:Y:S05]  /*1520*/  BRA.U UP3, `(.L_x_20) ;  /* 0x0000000103407547 */ /* 0x000fea000b800000 */
[----:B------:R-:W1:Y:S08]  /*1530*/  LDC.64 R4, c[0x0][0xb10] ;  /* 0x0002c400ff047b82 */ /* 0x000e700000000a00 */
[----:B------:R-:W2:Y:S08]  /*1540*/  LDC.64 R2, c[0x0][0xb18] ;  /* 0x0002c600ff027b82 */ /* 0x000eb00000000a00 */
[----:B------:R-:W3:Y:S08]  /*1550*/  LDC R6, c[0x0][0xb20] ;  /* 0x0002c800ff067b82 */ /* 0x000ef00000000800 */
[----:B------:R-:W4:Y:S01]  /*1560*/  LDC R12, c[0x0][0xb0c] ;  /* 0x0002c300ff0c7b82 */ /* 0x000f220000000800 */
[----:B-1----:R-:W-:-:S05]  /*1570*/  IMAD.HI.U32 R4, R21, R4, RZ ;  /* 0x0000000415047227 */ /* 0x002fca00078e00ff */
[----:B------:R-:W-:Y:S01]  /*1580*/  SHF.R.U32.HI R4, RZ, R5, R4 ;  /* 0x00000005ff047219 */ /* 0x000fe20000011604 */
[----:B--2---:R-:W-:Y:S01]  /*1590*/  IMAD.HI.U32 R3, R20, R3, RZ ;  /* 0x0000000314037227 */ /* 0x004fe200078e00ff */
[----:B------:R-:W-:-:S04]  /*15a0*/  ISETP.NE.AND P0, PT, R2, 0x1, PT ;  /* 0x000000010200780c */ /* 0x000fc80003f05270 */
[----:B---3--:R-:W-:-:S04]  /*15b0*/  SHF.R.U32.HI R3, RZ, R6, R3 ;  /* 0x00000006ff037219 */ /* 0x008fc80000011603 */
[----:B------:R-:W-:Y:S02]  /*15c0*/  SEL R3, R20, R3, !P0 ;  /* 0x0000000314037207 */ /* 0x000fe40004000000 */
[----:B----4-:R-:W-:-:S04]  /*15d0*/  ISETP.NE.AND P1, PT, R12, 0x1, PT ;  /* 0x000000010c00780c */ /* 0x010fc80003f25270 */
[----:B------:R-:W-:-:S05]  /*15e0*/  SEL R6, R21, R4, !P1 ;  /* 0x0000000415067207 */ /* 0x000fca0004800000 */
[----:B------:R-:W-:Y:S02]  /*15f0*/  IMAD.IADD R4, R3, 0x1, -R6 ;  /* 0x0000000103047824 */ /* 0x000fe400078e0a06 */
[----:B------:R-:W-:Y:S02]  /*1600*/  IMAD.IADD R3, R6, 0x1, -R3 ;  /* 0x0000000106037824 */ /* 0x000fe400078e0a03 */
[----:B------:R-:W-:Y:S02]  /*1610*/  IMAD R21, R4, R12, R21 ;  /* 0x0000000c04157224 */ /* 0x000fe400078e0215 */
[----:B------:R-:W-:Y:S02]  /*1620*/  IMAD R20, R3, R2, R20 ;  /* 0x0000000203147224 */ /* 0x000fe400078e0214 */
.L_x_20:
[----:B------:R-:W-:Y:S05]  /*1630*/  BRA.U !UP1, `(.L_x_21) ;  /* 0x00000001090c7547 */ /* 0x000fea000b800000 */
[----:B------:R-:W-:Y:S01]  /*1640*/  UCGABAR_WAIT ;  /* 0x0000000000007dc7 */ /* 0x000fe20008000000 */
[----:B------:R-:W-:Y:S01]  /*1650*/  CCTL.IVALL ;  /* 0x00000000ff00798f */ /* 0x000fe20002000000 */
[----:B------:R-:W-:Y:S05]  /*1660*/  BRA `(.L_x_22) ;  /* 0x0000000000047947 */ /* 0x000fea0003800000 */
.L_x_21:
[----:B------:R-:W-:Y:S06]  /*1670*/  BAR.SYNC.DEFER_BLOCKING 0x0 ;  /* 0x0000000000007b1d */ /* 0x000fec0000010000 */
.L_x_22:
[----:B------:R-:W-:Y:S05]  /*1680*/  BRA.U UP2, `(.L_x_23) ;  /* 0x0000001502e87547 */ /* 0x000fea000b800000 */
[----:B------:R-:W1:Y:S01]  /*1690*/  LDCU UR4, c[0x0][0x38c] ;  /* 0x00007180ff0477ac */ /* 0x000e620008000800 */
[----:B------:R-:W2:Y:S01]  /*16a0*/  LDC R9, c[0x0][0x370] ;  /* 0x0000dc00ff097b82 */ /* 0x000ea20000000800 */
[----:B------:R-:W-:Y:S01]  /*16b0*/  IMAD.SHL.U32 R16, R11, 0x40, RZ ;  /* 0x000000400b107824 */ /* 0x000fe200078e00ff */
[----:B------:R-:W-:Y:S01]  /*16c0*/  PLOP3.LUT P1, PT, PT, PT, UP5, 0x80, 0x8 ;  /* 0x000000000008781c */ /* 0x000fe20003f2f058 */
[----:B------:R-:W-:Y:S01]  /*16d0*/  UISETP.NE.AND UP1, UPT, UR10, URZ, UPT ;  /* 0x000000ff0a00728c */ /* 0x000fe2000bf25270 */
[----:B------:R-:W-:Y:S01]  /*16e0*/  ISETP.NE.AND P4, PT, R10, RZ, P5 ;  /* 0x000000ff0a00720c */ /* 0x000fe20002f85270 */
[----:B------:R-:W-:Y:S01]  /*16f0*/  IMAD.MOV.U32 R15, RZ, RZ, 0x1 ;  /* 0x00000001ff0f7424 */ /* 0x000fe200078e00ff */
[----:B------:R-:W-:Y:S01]  /*1700*/  PLOP3.LUT P1, PT, P1, PT, PT, 0x8, 0x80 ;  /* 0x000000000080781c */ /* 0x000fe20000f2e170 */
[----:B------:R-:W-:Y:S01]  /*1710*/  IMAD.MOV.U32 R14, RZ, RZ, RZ ;  /* 0x000000ffff0e7224 */ /* 0x000fe200078e00ff */
[----:B------:R-:W3:Y:S01]  /*1720*/  LDC R0, c[0x0][0x374] ;  /* 0x0000dd00ff007b82 */ /* 0x000ee20000000800 */
[----:B------:R-:W-:Y:S01]  /*1730*/  CS2R R12, SRZ ;  /* 0x00000000000c7805 */ /* 0x000fe2000001ff00 */
[----:B------:R-:W-:Y:S01]  /*1740*/  IMAD.MOV.U32 R10, RZ, RZ, 0x1 ;  /* 0x00000001ff0a7424 */ /* 0x000fe200078e00ff */
[----:B------:R-:W-:Y:S01]  /*1750*/  LOP3.LUT R16, R16, 0x40, RZ, 0xc0, !PT ;  /* 0x0000004010107812 */ /* 0x000fe200078ec0ff */
[----:B------:R-:W4:Y:S01]  /*1760*/  LDCU.64 UR14, c[0x0][0x348] ;  /* 0x00006900ff0e77ac */ /* 0x000f220008000a00 */
[----:B------:R-:W-:-:S02]  /*1770*/  USEL UR22, UR6, 0x2, UP1 ;  /* 0x0000000206167887 */ /* 0x000fc40008800000 */
[----:B-1----:R-:W-:Y:S01]  /*1780*/  UIADD3 UR5, UPT, UPT, UR4, 0x7f, URZ ;  /* 0x0000007f04057890 */ /* 0x002fe2000fffe0ff */
[----:B------:R-:W-:-:S03]  /*1790*/  UMOV UR23, URZ ;  /* 0x000000ff00177c82 */ /* 0x000fc60008000000 */
[----:B------:R-:W-:-:S04]  /*17a0*/  USHF.R.S32.HI UR7, URZ, 0x1f, UR5 ;  /* 0x0000001fff077899 */ /* 0x000fc80008011405 */
[----:B------:R-:W-:Y:S02]  /*17b0*/  ULEA.HI UR7, UR7, UR5, URZ, 0x7 ;  /* 0x0000000507077291 */ /* 0x000fe4000f8f38ff */
[----:B------:R-:W-:Y:S02]  /*17c0*/  UIADD3 UR5, UPT, UPT, UR4, -0x1, URZ ;  /* 0xffffffff04057890 */ /* 0x000fe4000fffe0ff */
[----:B------:R-:W-:Y:S02]  /*17d0*/  USHF.R.S32.HI UR7, URZ, 0x7, UR7 ;  /* 0x00000007ff077899 */ /* 0x000fe40008011407 */
[----:B------:R-:W-:Y:S02]  /*17e0*/  UISETP.GE.U32.AND UP2, UPT, UR5, -0xff, UPT ;  /* 0xffffff010500788c */ /* 0x000fe4000bf46070 */
[----:B------:R-:W-:Y:S02]  /*17f0*/  UISETP.LT.U32.AND UP0, UPT, UR7, 0xd, UPT ;  /* 0x0000000d0700788c */ /* 0x000fe4000bf01070 */
[----:B------:R-:W-:-:S02]  /*1800*/  UIADD3 UR4, UPT, UPT, UR4, 0xfe, URZ ;  /* 0x000000fe04047890 */ /* 0x000fc4000fffe0ff */
[----:B------:R-:W-:-:S04]  /*1810*/  USEL UR5, UR7, 0xd, UP0 ;  /* 0x0000000d07057887 */ /* 0x000fc80008000000 */
[----:B------:R-:W-:Y:S02]  /*1820*/  UIADD3 UR21, UPT, UPT, UR5, -0x1, URZ ;  /* 0xffffffff05157890 */ /* 0x000fe4000fffe0ff */
[----:B------:R-:W-:Y:S02]  /*1830*/  @UP2 UIADD3 UR21, UPT, UPT, UR5, URZ, URZ ;  /* 0x000000ff05152290 */ /* 0x000fe4000fffe0ff */
[----:B------:R-:W-:Y:S02]  /*1840*/  UIADD3 UR24, UPT, UPT, UR7, -UR5, URZ ;  /* 0x8000000507187290 */ /* 0x000fe4000fffe0ff */
[----:B------:R-:W-:Y:S02]  /*1850*/  UIADD3 UR13, UPT, UPT, UR21, 0x1, URZ ;  /* 0x00000001150d7890 */ /* 0x000fe4000fffe0ff */
[----:B--2-4-:R-:W-:-:S12]  /*1860*/  UIADD3 UR21, UPT, UPT, -UR21, URZ, URZ ;  /* 0x000000ff15157290 */ /* 0x014fd8000fffe1ff */
.L_x_43:
[----:B------:R-:W-:Y:S01]  /*1870*/  UISETP.NE.AND UP0, UPT, UR37, URZ, UPT ;  /* 0x000000ff2500728c */ /* 0x000fe2000bf05270 */
[----:B------:R-:W1:Y:S08]  /*1880*/  S2UR UR37, SR_CgaCtaId ;  /* 0x00000000002579c3 */ /* 0x000e700000008800 */
[----:B------:R-:W-:Y:S05]  /*1890*/  BRA.U UP0, `(.L_x_24) ;  /* 0x0000000100347547 */ /* 0x000fea000b800000 */
[----:B------:R-:W2:Y:S01]  /*18a0*/  S2R R2, SR_CgaCtaId ;  /* 0x0000000000027919 */ /* 0x000ea20000008800 */
[----:B------:R-:W-:-:S04]  /*18b0*/  MOV R3, 0x400 ;  /* 0x0000040000037802 */ /* 0x000fc80000000f00 */
[----:B--2---:R-:W-:Y:S02]  /*18c0*/  LEA R3, R2, R3, 0x18 ;  /* 0x0000000302037211 */ /* 0x004fe400078ec0ff */
[----:B------:R-:W-:-:S03]  /*18d0*/  SHF.L.U32 R2, R10, 0x1f, RZ ;  /* 0x0000001f0a027819 */ /* 0x000fc600000006ff */
[----:B------:R-:W-:-:S04]  /*18e0*/  IMAD R3, R12, 0x8, R3 ;  /* 0x000000080c037824 */ /* 0x000fc800078e0203 */
[----:B------:R-:W2:Y:S02]  /*18f0*/  SYNCS.PHASECHK.TRANS64.TRYWAIT P0, [R3+URZ+0x170], R2 ;  /* 0x00017002030075a7 */ /* 0x000ea400080011ff */
[----:B--2---:R-:W-:Y:S05]  /*1900*/  @!P0 BRA `(.L_x_25) ;  /* 0x0000006400ec8947 */ /* 0x004fea0003800000 */
.L_x_133:
[----:B------:R-:W-:Y:S01]  /*1910*/  VIADD R12, R12, 0x1 ;  /* 0x000000010c0c7836 */ /* 0x000fe20000000000 */
[----:B------:R2:W-:Y:S04]  /*1920*/  SYNCS.ARRIVE.TRANS64.A1T0 RZ, [R3+URZ+0x160], RZ ;  /* 0x000160ff03ff79a7 */ /* 0x0005e800081000ff */
[----:B------:R-:W-:-:S04]  /*1930*/  ISETP.NE.AND P0, PT, R12, 0x2, PT ;  /* 0x000000020c00780c */ /* 0x000fc80003f05270 */
[----:B------:R-:W-:Y:S02]  /*1940*/  SEL R12, R12, RZ, P0 ;  /* 0x000000ff0c0c7207 */ /* 0x000fe40000000000 */
[----:B--2---:R-:W-:-:S04]  /*1950*/  SEL R3, RZ, 0x1, P0 ;  /* 0x00000001ff037807 */ /* 0x004fc80000000000 */
[----:B------:R-:W-:-:S07]  /*1960*/  LOP3.LUT R10, R10, R3, RZ, 0x3c, !PT ;  /* 0x000000030a0a7212 */ /* 0x000fce00078e3cff */
.L_x_24:
[----:B------:R-:W-:Y:S01]  /*1970*/  UMOV UR6, 0x400 ;  /* 0x0000040000067882 */ /* 0x000fe20000000000 */
[----:B------:R-:W-:Y:S01]  /*1980*/  LEA.HI R3, R21, R21, RZ, 0x1 ;  /* 0x0000001515037211 */ /* 0x000fe200078f08ff */
[----:B-1----:R-:W-:Y:S01]  /*1990*/  ULEA UR6, UR37, UR6, 0x18 ;  /* 0x0000000625067291 */ /* 0x002fe2000f8ec0ff */
[----:B------:R-:W-:Y:S01]  /*19a0*/  SHF.L.U32 R2, R15, 0x1f, RZ ;  /* 0x0000001f0f027819 */ /* 0x000fe200000006ff */
[----:B------:R-:W-:Y:S01]  /*19b0*/  UISETP.GE.U32.AND UP0, UPT, UR4, 0xff, UPT ;  /* 0x000000ff0400788c */ /* 0x000fe2000bf06070 */
[C---:B------:R-:W-:Y:S01]  /*19c0*/  R2UR UR9, R16.reuse ;  /* 0x00000000100972ca */ /* 0x040fe200000e0000 */
[----:B------:R-:W-:Y:S01]  /*19d0*/  ULEA UR8, UR23, UR6, 0x3 ;  /* 0x0000000617087291 */ /* 0x000fe2000f8e18ff */
[----:B------:R-:W-:Y:S01]  /*19e0*/  IMAD.SHL.U32 R3, R3, 0x40, RZ ;  /* 0x0000004003037824 */ /* 0x000fe200078e00ff */
[----:B------:R-:W-:Y:S01]  /*19f0*/  R2UR UR11, R16 ;  /* 0x00000000100b72ca */ /* 0x000fe200000e0000 */
[----:B------:R-:W-:-:S03]  /*1a00*/  UMOV UR25, URZ ;  /* 0x000000ff00197c82 */ /* 0x000fc60008000000 */
[----:B------:R-:W-:-:S03]  /*1a10*/  R2UR UR35, R3 ;  /* 0x00000000032372ca */ /* 0x000fc600000e0000 */
[----:B------:R1:W2:Y:S01]  /*1a20*/  SYNCS.PHASECHK.TRANS64.TRYWAIT P0, [UR8+0x68], R2 ;  /* 0x00006802ff0075a7 */ /* 0x0002a20008001108 */
[----:B------:R-:W-:-:S09]  /*1a30*/  R2UR UR8, R20 ;  /* 0x00000000140872ca */ /* 0x000fd200000e0000 */
[----:B------:R-:W-:-:S04]  /*1a40*/  ULOP3.LUT UR35, UR9, 0xffffff80, UR35, 0xf8, !UPT ;  /* 0xffffff8009237892 */ /* 0x000fc8000f8ef823 */
[----:B------:R-:W-:Y:S01]  /*1a50*/  ULEA UR11, UR8, UR11, 0x7 ;  /* 0x0000000b080b7291 */ /* 0x000fe2000f8e38ff */
[----:B------:R-:W-:Y:S11]  /*1a60*/  BRA.U !UP0, `(.L_x_26) ;  /* 0x0000000108bc7547 */ /* 0x000ff6000b800000 */
[----:B------:R-:W-:Y:S01]  /*1a70*/  UMOV UR16, UR21 ;  /* 0x0000001500107c82 */ /* 0x000fe20008000000 */
[----:B------:R-:W-:Y:S01]  /*1a80*/  UMOV UR17, UR23 ;  /* 0x0000001700117c82 */ /* 0x000fe20008000000 */
[----:B------:R-:W-:-:S05]  /*1a90*/  UMOV UR34, URZ ;  /* 0x000000ff00227c82 */ /* 0x000fca0008000000 */
.L_x_32:
[----:B------:R-:W-:Y:S01]  /*1aa0*/  ULEA UR33, UR17, UR6, 0x3 ;  /* 0x0000000611217291 */ /* 0x000fe2000f8e18ff */
[----:B------:R-:W-:Y:S01]  /*1ab0*/  @P5 MOV R3, 0x8000 ;  /* 0x0000800000035802 */ /* 0x000fe20000000f00 */
[----:B-12-4-:R-:W-:Y:S10]  /*1ac0*/  @P0 BRA `(.L_x_27) ;  /* 0x00000000000c0947 */ /* 0x016ff40003800000 */
[----:B------:R-:W-:-:S04]  /*1ad0*/  SHF.L.U32 R5, R15, 0x1f, RZ ;  /* 0x0000001f0f057819 */ /* 0x000fc800000006ff */
[----:B------:R-:W2:Y:S02]  /*1ae0*/  SYNCS.PHASECHK.TRANS64.TRYWAIT P0, [UR33+0x68], R5 ;  /* 0x00006805ff0075a7 */ /* 0x000ea40008001121 */
[----:B--2---:R-:W-:Y:S05]  /*1af0*/  @!P0 BRA `(.L_x_28) ;  /* 0x0000006400848947 */ /* 0x004fea0003800000 */
.L_x_27:
[----:B------:R2:W-:Y:S01]  /*1b00*/  @P5 SYNCS.ARRIVE.TRANS64 RZ, [UR33], R3 ;  /* 0x00000003ffff59a7 */ /* 0x0005e20008000021 */
[----:B------:R-:W-:Y:S02]  /*1b10*/  ULOP3.LUT UR8, UR22, 0x2, URZ, 0xfc, !UPT ;  /* 0x0000000216087892 */ /* 0x000fe4000f8efcff */
[----:B------:R-:W-:Y:S02]  /*1b20*/  UIADD3 UR16, UPT, UPT, UR16, 0x1, URZ ;  /* 0x0000000110107890 */ /* 0x000fe4000fffe0ff */
[----:B------:R-:W-:Y:S02]  /*1b30*/  UISETP.NE.AND UP0, UPT, UR8, 0x2, UPT ;  /* 0x000000020800788c */ /* 0x000fe4000bf05270 */
[----:B------:R-:W-:-:S07]  /*1b40*/  UISETP.NE.AND UP2, UPT, UR16, 0x1, UPT ;  /* 0x000000011000788c */ /* 0x000fce000bf45270 */
[----:B------:R-:W-:Y:S05]  /*1b50*/  BRA.U UP0, `(.L_x_29) ;  /* 0x0000000100047547 */ /* 0x000fea000b800000 */
[----:B------:R-:W-:Y:S05]  /*1b60*/  BPT.TRAP 0x1 ;  /* 0x000000040000795c */ /* 0x000fea0000300000 */
.L_x_29:
[----:B------:R-:W-:Y:S04]  /*1b70*/  BSSY.RECONVERGENT B0, `(.L_x_30) ;  /* 0x0000003000007945 */ /* 0x000fe80003800200 */
[----:B------:R-:W-:Y:S05]  /*1b80*/  @!P4 BRA `(.L_x_31) ;  /* 0x000000000004c947 */ /* 0x000fea0003800000 */
[----:B------:R-:W-:Y:S05]  /*1b90*/  BPT.TRAP 0x1 ;  /* 0x000000040000795c */ /* 0x000fea0000300000 */
.L_x_31:
[----:B------:R-:W-:Y:S05]  /*1ba0*/  BSYNC.RECONVERGENT B0 ;  /* 0x0000000000007941 */ /* 0x000fea0003800200 */
.L_x_30:
[----:B------:R-:W-:Y:S02]  /*1bb0*/  UIADD3 UR23, UPT, UPT, UR17, 0x1, URZ ;  /* 0x0000000111177890 */ /* 0x000fe4000fffe0ff */
[----:B------:R-:W-:Y:S02]  /*1bc0*/  UIADD3 UR28, UP1, UPT, UR14, 0x80, URZ ;  /* 0x000000800e1c7890 */ /* 0x000fe4000ff3e0ff */
[----:B------:R-:W-:Y:S02]  /*1bd0*/  UISETP.NE.AND UP0, UPT, UR23, 0xd, UPT ;  /* 0x0000000d1700788c */ /* 0x000fe4000bf05270 */
[----:B------:R-:W-:Y:S02]  /*1be0*/  ULOP3.LUT UR33, UR33, 0xfefffff8, URZ, 0xc0, !UPT ;  /* 0xfefffff821217892 */ /* 0x000fe4000f8ec0ff */
[----:B------:R-:W-:Y:S02]  /*1bf0*/  USEL UR9, URZ, 0x1, UP0 ;  /* 0x00000001ff097887 */ /* 0x000fe40008000000 */
[----:B------:R-:W-:-:S02]  /*1c00*/  USEL UR23, UR23, URZ, UP0 ;  /* 0x000000ff17177287 */ /* 0x000fc40008000000 */
[----:B------:R-:W-:Y:S02]  /*1c10*/  UIADD3 UR26, UP0, UPT, UR14, 0x180, URZ ;  /* 0x000001800e1a7890 */ /* 0x000fe4000ff1e0ff */
[----:B------:R-:W-:Y:S01]  /*1c20*/  ULEA UR8, UR23, UR6, 0x3 ;  /* 0x0000000617087291 */ /* 0x000fe2000f8e18ff */
[----:B------:R-:W-:Y:S01]  /*1c30*/  LOP3.LUT R15, R15, UR9, RZ, 0x3c, !PT ;  /* 0x000000090f0f7c12 */ /* 0x000fe2000f8e3cff */
[----:B------:R-:W-:Y:S02]  /*1c40*/  UIADD3.X UR29, UPT, UPT, URZ, UR15, URZ, UP1, !UPT ;  /* 0x0000000fff1d7290 */ /* 0x000fe40008ffe4ff */
[----:B------:R-:W-:Y:S01]  /*1c50*/  UIADD3.X UR27, UPT, UPT, URZ, UR15, URZ, UP0, !UPT ;  /* 0x0000000fff1b7290 */ /* 0x000fe200087fe4ff */
[----:B-1----:R-:W-:Y:S01]  /*1c60*/  SHF.L.U32 R2, R15, 0x1f, RZ ;  /* 0x0000001f0f027819 */ /* 0x002fe200000006ff */
[----:B------:R-:W-:Y:S01]  /*1c70*/  UMOV UR18, 0x0 ;  /* 0x0000000000127882 */ /* 0x000fe20000000000 */
[----:B------:R-:W-:Y:S01]  /*1c80*/  UMOV UR19, 0x10000000 ;  /* 0x1000000000137882 */ /* 0x000fe20000000000 */
[----:B------:R-:W-:Y:S01]  /*1c90*/  UMOV UR10, UR34 ;  /* 0x00000022000a7c82 */ /* 0x000fe20008000000 */
[----:B------:R4:W1:Y:S01]  /*1ca0*/  SYNCS.PHASECHK.TRANS64.TRYWAIT P0, [UR8+0x68], R2 ;  /* 0x00006802ff0075a7 */ /* 0x0008620008001108 */
[----:B------:R-:W-:Y:S01]  /*1cb0*/  ULEA UR8, UR17, UR6, 0xd ;  /* 0x0000000611087291 */ /* 0x000fe2000f8e68ff */
[----:B------:R-:W-:Y:S01]  /*1cc0*/  UMOV UR12, UR36 ;  /* 0x00000024000c7c82 */ /* 0x000fe20008000000 */
[----:B------:R-:W-:-:S02]  /*1cd0*/  UMOV UR9, UR33 ;  /* 0x0000002100097c82 */ /* 0x000fc40008000000 */
[----:B------:R-:W-:Y:S02]  /*1ce0*/  UIADD3 UR32, UPT, UPT, UR8, 0x4300, URZ ;  /* 0x0000430008207890 */ /* 0x000fe4000fffe0ff */
[----:B------:R-:W-:Y:S01]  /*1cf0*/  UIADD3 UR8, UPT, UPT, UR8, 0x1e300, URZ ;  /* 0x0001e30008087890 */ /* 0x000fe2000fffe0ff */
[----:B------:R-:W-:Y:S01]  /*1d00*/  UMOV UR25, UR13 ;  /* 0x0000000d00197c82 */ /* 0x000fe20008000000 */
[----:B------:R-:W-:-:S05]  /*1d10*/  UMOV UR17, UR23 ;  /* 0x0000001700117c82 */ /* 0x000fca0008000000 */
[----:B------:R2:W-:Y:S02]  /*1d20*/  UTMALDG.3D.2CTA [UR32], [UR28], desc[UR18] ;  /* 0x000012201c0075b4 */ /* 0x0005e40008211000 */
[----:B------:R4:W-:Y:S01]  /*1d30*/  UTMALDG.3D.2CTA [UR8], [UR26], desc[UR18] ;  /* 0x000012081a0075b4 */ /* 0x0009e20008211000 */
[----:B--2---:R-:W-:Y:S01]  /*1d40*/  UIADD3 UR34, UPT, UPT, UR34, 0x80, URZ ;  /* 0x0000008022227890 */ /* 0x004fe2000fffe0ff */
[----:B------:R-:W-:Y:S11]  /*1d50*/  BRA.U UP2, `(.L_x_32) ;  /* 0xfffffffd02507547 */ /* 0x000ff6000b83ffff */
.L_x_26:
[----:B----4-:R-:W-:Y:S01]  /*1d60*/  ULEA UR8, UR23, UR6, 0x3 ;  /* 0x0000000617087291 */ /* 0x010fe2000f8e18ff */
[----:B-1----:R-:W-:Y:S01]  /*1d70*/  SHF.L.U32 R2, R15, 0x1f, RZ ;  /* 0x0000001f0f027819 */ /* 0x002fe200000006ff */
[----:B------:R-:W-:Y:S01]  /*1d80*/  @!P1 SYNCS.ARRIVE.TRANS64.A1T0 RZ, [UR6+0xf8], RZ ;  /* 0x0000f8ffffff99a7 */ /* 0x000fe20008100006 */
[----:B------:R-:W-:-:S06]  /*1d90*/  UISETP.GT.AND UP0, UPT, UR7, UR5, UPT ;  /* 0x000000050700728c */ /* 0x000fcc000bf04270 */
[----:B--2---:R1:W2:Y:S03]  /*1da0*/  SYNCS.PHASECHK.TRANS64.TRYWAIT P0, [UR8+0x68], R2 ;  /* 0x00006802ff0075a7 */ /* 0x0042a60008001108 */
[----:B------:R-:W-:Y:S05]  /*1db0*/  BRA.U !UP0, `(.L_x_33) ;  /* 0x0000000108bc7547 */ /* 0x000fea000b800000 */
[----:B------:R-:W-:Y:S01]  /*1dc0*/  UIADD3 UR26, UPT, UPT, UR24, UR25, URZ ;  /* 0x00000019181a7290 */ /* 0x000fe2000fffe0ff */
[----:B------:R-:W-:-:S11]  /*1dd0*/  UMOV UR27, UR23 ;  /* 0x00000017001b7c82 */ /* 0x000fd60008000000 */
.L_x_39:
[----:B------:R-:W-:Y:S01]  /*1de0*/  ULEA UR17, UR27, UR6, 0x3 ;  /* 0x000000061b117291 */ /* 0x000fe2000f8e18ff */
[----:B--2---:R-:W-:Y:S01]  /*1df0*/  @P5 MOV R3, 0x8000 ;  /* 0x0000800000035802 */ /* 0x004fe20000000f00 */
[----:B-12---:R-:W-:Y:S10]  /*1e00*/  @P0 BRA `(.L_x_34) ;  /* 0x00000000000c0947 */ /* 0x006ff40003800000 */
[----:B------:R-:W-:-:S04]  /*1e10*/  SHF.L.U32 R5, R15, 0x1f, RZ ;  /* 0x0000001f0f057819 */ /* 0x000fc800000006ff */
[----:B------:R-:W2:Y:S02]  /*1e20*/  SYNCS.PHASECHK.TRANS64.TRYWAIT P0, [UR17+0x68], R5 ;  /* 0x00006805ff0075a7 */ /* 0x000ea40008001111 */
[----:B--2---:R-:W-:Y:S05]  /*1e30*/  @!P0 BRA `(.L_x_35) ;  /* 0x0000006000cc8947 */ /* 0x004fea0003800000 */
.L_x_34:
[----:B------:R2:W-:Y:S01]  /*1e40*/  @P5 SYNCS.ARRIVE.TRANS64 RZ, [UR17], R3 ;  /* 0x00000003ffff59a7 */ /* 0x0005e20008000011 */
[----:B------:R-:W-:-:S04]  /*1e50*/  ULOP3.LUT UR8, UR22, 0x2, URZ, 0xfc, !UPT ;  /* 0x0000000216087892 */ /* 0x000fc8000f8efcff */
[----:B------:R-:W-:-:S09]  /*1e60*/  UISETP.NE.AND UP0, UPT, UR8, 0x2, UPT ;  /* 0x000000020800788c */ /* 0x000fd2000bf05270 */
[----:B------:R-:W-:Y:S05]  /*1e70*/  BRA.U UP0, `(.L_x_36) ;  /* 0x0000000100047547 */ /* 0x000fea000b800000 */
[----:B------:R-:W-:Y:S05]  /*1e80*/  BPT.TRAP 0x1 ;  /* 0x000000040000795c */ /* 0x000fea0000300000 */
.L_x_36:
[----:B------:R-:W-:Y:S04]  /*1e90*/  BSSY.RECONVERGENT B0, `(.L_x_37) ;  /* 0x0000003000007945 */ /* 0x000fe80003800200 */
[----:B------:R-:W-:Y:S05]  /*1ea0*/  @!P4 BRA `(.L_x_38) ;  /* 0x000000000004c947 */ /* 0x000fea0003800000 */
[----:B------:R-:W-:Y:S05]  /*1eb0*/  BPT.TRAP 0x1 ;  /* 0x000000040000795c */ /* 0x000fea0000300000 */
.L_x_38:
[----:B------:R-:W-:Y:S05]  /*1ec0*/  BSYNC.RECONVERGENT B0 ;  /* 0x0000000000007941 */ /* 0x000fea0003800200 */
.L_x_37:
[----:B------:R-:W-:Y:S02]  /*1ed0*/  UIADD3 UR23, UPT, UPT, UR27, 0x1, URZ ;  /* 0x000000011b177890 */ /* 0x000fe4000fffe0ff */
[----:B------:R-:W-:Y:S02]  /*1ee0*/  UIADD3 UR32, UP1, UPT, UR14, 0x80, URZ ;  /* 0x000000800e207890 */ /* 0x000fe4000ff3e0ff */
[----:B------:R-:W-:Y:S02]  /*1ef0*/  UISETP.NE.AND UP0, UPT, UR23, 0xd, UPT ;  /* 0x0000000d1700788c */ /* 0x000fe4000bf05270 */
[----:B------:R-:W-:Y:S02]  /*1f00*/  USHF.L.U32 UR18, UR25, 0x7, URZ ;  /* 0x0000000719127899 */ /* 0x000fe400080006ff */
[----:B------:R-:W-:Y:S02]  /*1f10*/  USEL UR9, URZ, 0x1, UP0 ;  /* 0x00000001ff097887 */ /* 0x000fe40008000000 */
[----:B------:R-:W-:-:S02]  /*1f20*/  USEL UR23, UR23, URZ, UP0 ;  /* 0x000000ff17177287 */ /* 0x000fc40008000000 */
[----:B------:R-:W-:Y:S02]  /*1f30*/  UIADD3 UR30, UP0, UPT, UR14, 0x180, URZ ;  /* 0x000001800e1e7890 */ /* 0x000fe4000ff1e0ff */
[----:B------:R-:W-:Y:S01]  /*1f40*/  ULEA UR8, UR23, UR6, 0x3 ;  /* 0x0000000617087291 */ /* 0x000fe2000f8e18ff */
[----:B------:R-:W-:Y:S01]  /*1f50*/  LOP3.LUT R15, R15, UR9, RZ, 0x3c, !PT ;  /* 0x000000090f0f7c12 */ /* 0x000fe2000f8e3cff */
[----:B------:R-:W-:Y:S02]  /*1f60*/  ULOP3.LUT UR17, UR17, 0xfefffff8, URZ, 0xc0, !UPT ;  /* 0xfefffff811117892 */ /* 0x000fe4000f8ec0ff */
[----:B------:R-:W-:Y:S01]  /*1f70*/  UIADD3.X UR33, UPT, UPT, URZ, UR15, URZ, UP1, !UPT ;  /* 0x0000000fff217290 */ /* 0x000fe20008ffe4ff */
[----:B-1----:R-:W-:Y:S01]  /*1f80*/  SHF.L.U32 R2, R15, 0x1f, RZ ;  /* 0x0000001f0f027819 */ /* 0x002fe200000006ff */
[----:B------:R-:W-:Y:S01]  /*1f90*/  UIADD3.X UR31, UPT, UPT, URZ, UR15, URZ, UP0, !UPT ;  /* 0x0000000fff1f7290 */ /* 0x000fe200087fe4ff */
[----:B------:R-:W-:Y:S02]  /*1fa0*/  UMOV UR28, 0x0 ;  /* 0x00000000001c7882 */ /* 0x000fe40000000000 */
[----:B------:R4:W1:Y:S01]  /*1fb0*/  SYNCS.PHASECHK.TRANS64.TRYWAIT P0, [UR8+0x68], R2 ;  /* 0x00006802ff0075a7 */ /* 0x0008620008001108 */
[----:B------:R-:W-:Y:S01]  /*1fc0*/  ULEA UR8, UR27, UR6, 0xd ;  /* 0x000000061b087291 */ /* 0x000fe2000f8e68ff */
[----:B------:R-:W-:Y:S01]  /*1fd0*/  UMOV UR29, 0x10000000 ;  /* 0x10000000001d7882 */ /* 0x000fe20000000000 */
[----:B------:R-:W-:-:S02]  /*1fe0*/  UMOV UR19, UR35 ;  /* 0x0000002300137c82 */ /* 0x000fc40008000000 */
[----:B------:R-:W-:Y:S02]  /*1ff0*/  UIADD3 UR16, UPT, UPT, UR8, 0x4300, URZ ;  /* 0x0000430008107890 */ /* 0x000fe4000fffe0ff */
[----:B------:R-:W-:Y:S01]  /*2000*/  UIADD3 UR8, UPT, UPT, UR8, 0x1e300, URZ ;  /* 0x0001e30008087890 */ /* 0x000fe2000fffe0ff */
[----:B------:R-:W-:Y:S01]  /*2010*/  UMOV UR20, UR36 ;  /* 0x0000002400147c82 */ /* 0x000fe20008000000 */
[----:B------:R-:W-:Y:S01]  /*2020*/  UMOV UR12, UR36 ;  /* 0x00000024000c7c82 */ /* 0x000fe20008000000 */
[----:B------:R-:W-:Y:S01]  /*2030*/  UMOV UR9, UR17 ;  /* 0x0000001100097c82 */ /* 0x000fe20008000000 */
[----:B------:R-:W-:Y:S01]  /*2040*/  UMOV UR10, UR18 ;  /* 0x00000012000a7c82 */ /* 0x000fe20008000000 */
[----:B------:R-:W-:Y:S02]  /*2050*/  UIADD3 UR25, UPT, UPT, UR25, 0x1, URZ ;  /* 0x0000000119197890 */ /* 0x000fe4000fffe0ff */
[----:B------:R4:W-:Y:S01]  /*2060*/  UTMALDG.3D.2CTA [UR16], [UR32], desc[UR28] ;  /* 0x00001c10200075b4 */ /* 0x0009e20008211000 */
[----:B------:R-:W-:Y:S01]  /*2070*/  UMOV UR27, UR23 ;  /* 0x00000017001b7c82 */ /* 0x000fe20008000000 */
[----:B------:R-:W-:Y:S01]  /*2080*/  UISETP.NE.AND UP0, UPT, UR25, UR26, UPT ;  /* 0x0000001a1900728c */ /* 0x000fe2000bf05270 */
[----:B------:R4:W-:Y:S08]  /*2090*/  UTMALDG.3D.2CTA [UR8], [UR30], desc[UR28] ;  /* 0x00001c081e0075b4 */ /* 0x0009f00008211000 */
[----:B----4-:R-:W-:Y:S05]  /*20a0*/  BRA.U UP0, `(.L_x_39) ;  /* 0xfffffffd004c7547 */ /* 0x010fea000b83ffff */
.L_x_33:
[C---:B-1----:R-:W-:Y:S01]  /*20b0*/  LEA R2, R14.reuse, UR6, 0x3 ;  /* 0x000000060e027c11 */ /* 0x042fe2000f8e18ff */
[----:B------:R-:W-:Y:S01]  /*20c0*/  NOP ;  /* 0x0000000000007918 */ /* 0x000fe20000000000 */
[----:B--2---:R-:W-:Y:S02]  /*20d0*/  SHF.L.U32 R3, R13, 0x1f, RZ ;  /* 0x0000001f0d037819 */ /* 0x004fe400000006ff */
[----:B------:R-:W-:Y:S02]  /*20e0*/  LEA R4, R14, UR6, 0x4 ;  /* 0x000000060e047c11 */ /* 0x000fe4000f8e20ff */
[----:B------:R-:W1:Y:S02]  /*20f0*/  SYNCS.PHASECHK.TRANS64.TRYWAIT P0, [R2+URZ+0x100], R3 ;  /* 0x00010003020075a7 */ /* 0x000e6400080011ff */
[----:B-1----:R-:W-:Y:S05]  /*2100*/  @!P0 BRA `(.L_x_40) ;  /* 0x0000006000308947 */ /* 0x002fea0003800000 */
.L_x_136:
[----:B------:R-:W2:Y:S01]  /*2110*/  LDS.128 R4, [R4+0x190] ;  /* 0x0001900004047984 */ /* 0x000ea20000000c00 */
[----:B------:R-:W-:Y:S01]  /*2120*/  ISETP.GE.AND P0, PT, R40, 0x1, PT ;  /* 0x000000012800780c */ /* 0x000fe20003f06270 */
[----:B-1----:R-:W-:Y:S01]  /*2130*/  VIADD R2, R2, 0x110 ;  /* 0x0000011002027836 */ /* 0x002fe20000000000 */
[----:B------:R-:W-:Y:S01]  /*2140*/  @!PT LDS RZ, [RZ] ;  /* 0x00000000fffff984 */ /* 0x000fe20000000800 */
[----:B------:R-:W-:Y:S01]  /*2150*/  @!PT LDS RZ, [RZ] ;  /* 0x00000000fffff984 */ /* 0x000fe20000000800 */
[----:B------:R-:W-:Y:S01]  /*2160*/  @!PT LDS RZ, [RZ] ;  /* 0x00000000fffff984 */ /* 0x000fe20000000800 */
[----:B------:R-:W-:Y:S01]  /*2170*/  @!PT LDS RZ, [RZ] ;  /* 0x00000000fffff984 */ /* 0x000fe20000000800 */
[----:B------:R1:W-:Y:S06]  /*2180*/  MEMBAR.ALL.CTA ;  /* 0x0000000000007992 */ /* 0x0003ec0000008000 */
[----:B-1----:R-:W1:Y:S01]  /*2190*/  FENCE.VIEW.ASYNC.S ;  /* 0x00000000000073c6 */ /* 0x002e620000000000 */
[----:B------:R-:W-:-:S04]  /*21a0*/  PRMT R2, RZ, 0x654, R2 ;  /* 0x00000654ff027816 */ /* 0x000fc80000000002 */
[----:B-1----:R1:W-:Y:S01]  /*21b0*/  SYNCS.ARRIVE.TRANS64.RED.A1T0 RZ, [R2+URZ], RZ ;  /* 0x000000ff02ff79a7 */ /* 0x0023e200081004ff */
[----:B--2---:R-:W-:-:S13]  /*21c0*/  LOP3.LUT P2, RZ, R6, 0x1, RZ, 0xc0, !PT ;  /* 0x0000000106ff7812 */ /* 0x004fda000784c0ff */
[----:B------:R-:W-:Y:S01]  /*21d0*/  @P2 SHF.R.U32.HI R3, RZ, 0x10, R5 ;  /* 0x00000010ff032819 */ /* 0x000fe20000011605 */
[----:B------:R-:W-:Y:S01]  /*21e0*/  VOTEU.ANY UP0, P2 ;  /* 0x0000000000ff7886 */ /* 0x000fe20001000100 */
[----:B------:R-:W-:Y:S02]  /*21f0*/  @P2 MOV R11, R4 ;  /* 0x00000004000b2202 */ /* 0x000fe40000000f00 */
[----:B------:R-:W-:Y:S02]  /*2200*/  @P2 R2UR.BROADCAST UR8, R3 ;  /* 0x00000000030822ca */ /* 0x000fe400008e0000 */
[----:B------:R-:W-:-:S11]  /*2210*/  @P2 LOP3.LUT R8, R5, 0xffff, RZ, 0xc0, !PT ;  /* 0x0000ffff05082812 */ /* 0x000fd600078ec0ff */
[----:B------:R-:W-:Y:S01]  /*2220*/  @UP0 UMOV UR36, UR8 ;  /* 0x0000000800240c82 */ /* 0x000fe20008000000 */
[----:B-1----:R-:W-:Y:S05]  /*2230*/  @!P0 BRA `(.L_x_41) ;  /* 0x0000000000b88947 */ /* 0x002fea0003800000 */
[----:B------:R-:W3:Y:S01]  /*2240*/  LDC.64 R4, c[0x0][0xb18] ;  /* 0x0002c600ff047b82 */ /* 0x000ee20000000a00 */
[----:B------:R-:W-:-:S07]  /*2250*/  ISETP.NE.AND P3, PT, R40, 0x1, PT ;  /* 0x000000012800780c */ /* 0x000fce0003f65270 */
[----:B------:R-:W1:Y:S08]  /*2260*/  LDC.64 R6, c[0x0][0xb10] ;  /* 0x0002c400ff067b82 */ /* 0x000e700000000a00 */
[----:B------:R-:W2:Y:S08]  /*2270*/  LDC R17, c[0x0][0xb20] ;  /* 0x0002c800ff117b82 */ /* 0x000eb00000000800 */
[----:B------:R-:W4:Y:S01]  /*2280*/  LDC R18, c[0x0][0xb0c] ;  /* 0x0002c300ff127b82 */ /* 0x000f220000000800 */
[----:B---3--:R-:W-:Y:S01]  /*2290*/  IMAD.HI.U32 R22, R0, R5, RZ ;  /* 0x0000000500167227 */ /* 0x008fe200078e00ff */
[----:B------:R-:W-:-:S06]  /*22a0*/  ISETP.NE.AND P0, PT, R4, 0x1, PT ;  /* 0x000000010400780c */ /* 0x000fcc0003f05270 */
[----:B------:R-:W3:Y:S01]  /*22b0*/  LDC.64 R2, c[0x0][0xb28] ;  /* 0x0002ca00ff027b82 */ /* 0x000ee20000000a00 */
[----:B-1----:R-:W-:-:S04]  /*22c0*/  IMAD.HI.U32 R20, R9, R6, RZ ;  /* 0x0000000609147227 */ /* 0x002fc800078e00ff */
[----:B------:R-:W-:Y:S01]  /*22d0*/  IMAD.HI.U32 R24, R11, R6, RZ ;  /* 0x000000060b187227 */ /* 0x000fe200078e00ff */
[----:B------:R-:W-:Y:S02]  /*22e0*/  SHF.R.U32.HI R20, RZ, R7, R20 ;  /* 0x00000007ff147219 */ /* 0x000fe40000011614 */
[----:B--2---:R-:W-:Y:S01]  /*22f0*/  SHF.R.U32.HI R19, RZ, R17, R22 ;  /* 0x00000011ff137219 */ /* 0x004fe20000011616 */
[----:B------:R-:W-:Y:S01]  /*2300*/  IMAD.HI.U32 R22, R8, R5, RZ ;  /* 0x0000000508167227 */ /* 0x000fe200078e00ff */
[----:B------:R-:W-:Y:S02]  /*2310*/  SHF.R.U32.HI R24, RZ, R7, R24 ;  /* 0x00000007ff187219 */ /* 0x000fe40000011618 */
[----:B------:R-:W-:Y:S02]  /*2320*/  SEL R19, R0, R19, !P0 ;  /* 0x0000001300137207 */ /* 0x000fe40004000000 */
[----:B------:R-:W-:Y:S02]  /*2330*/  SHF.R.U32.HI R17, RZ, R17, R22 ;  /* 0x00000011ff117219 */ /* 0x000fe40000011616 */
[----:B----4-:R-:W-:-:S02]  /*2340*/  ISETP.NE.AND P1, PT, R18, 0x1, PT ;  /* 0x000000011200780c */ /* 0x010fc40003f25270 */
[----:B------:R-:W-:Y:S02]  /*2350*/  SEL R17, R8, R17, !P0 ;  /* 0x0000001108117207 */ /* 0x000fe40004000000 */
[----:B------:R-:W-:Y:S02]  /*2360*/  SEL R21, R9, R20, !P1 ;  /* 0x0000001409157207 */ /* 0x000fe40004800000 */
[----:B------:R-:W-:Y:S01]  /*2370*/  SEL R5, R11, R24, !P1 ;  /* 0x000000180b057207 */ /* 0x000fe20004800000 */
[----:B---3--:R-:W-:Y:S01]  /*2380*/  IMAD.HI.U32 R20, R19, R2, RZ ;  /* 0x0000000213147227 */ /* 0x008fe200078e00ff */
[----:B------:R-:W-:-:S03]  /*2390*/  IADD3 R7, PT, PT, -R17, RZ, RZ ;  /* 0x000000ff11077210 */ /* 0x000fc60007ffe1ff */
        /* <DEDUP_REMOVED lines=11> */
[----:B------:R-:W-:-:S04]  /*2450*/  @!P0 IMAD.HI.U32 R20, R5, R2, RZ ;  /* 0x0000000205148227 */ /* 0x000fc800078e00ff */
[----:B------:R-:W-:Y:S01]  /*2460*/  IMAD.MOV R2, RZ, RZ, -R6 ;  /* 0x000000ffff027224 */ /* 0x000fe200078e0a06 */
[----:B------:R-:W-:-:S03]  /*2470*/  @!P0 SHF.R.U32.HI R20, RZ, R3, R20 ;  /* 0x00000003ff148219 */ /* 0x000fc60000011614 */
[----:B------:R-:W-:Y:S01]  /*2480*/  IMAD R2, R40, R2, R17 ;  /* 0x0000000228027224 */ /* 0x000fe200078e0211 */
        /* <DEDUP_REMOVED lines=9> */
.L_x_41:
[----:B------:R-:W1:Y:S02]  /*2520*/  LDCU UR8, c[0x0][0xb30] ;  /* 0x00016600ff0877ac */ /* 0x000e640008000800 */
[----:B-1----:R-:W-:-:S09]  /*2530*/  UISETP.NE.AND UP0, UPT, UR8, 0x1, UPT ;  /* 0x000000010800788c */ /* 0x002fd2000bf05270 */
[----:B------:R-:W-:Y:S05]  /*2540*/  BRA.U UP0, `(.L_x_42) ;  /* 0x0000000100407547 */ /* 0x000fea000b800000 */
[----:B------:R-:W1:Y:S08]  /*2550*/  LDC.64 R4, c[0x0][0xb10] ;  /* 0x0002c400ff047b82 */ /* 0x000e700000000a00 */
[----:B------:R-:W2:Y:S08]  /*2560*/  LDC.64 R2, c[0x0][0xb18] ;  /* 0x0002c600ff027b82 */ /* 0x000eb00000000a00 */
[----:B------:R-:W4:Y:S08]  /*2570*/  LDC R6, c[0x0][0xb20] ;  /* 0x0002c800ff067b82 */ /* 0x000f300000000800 */
[----:B------:R-:W3:Y:S01]  /*2580*/  LDC R18, c[0x0][0xb0c] ;  /* 0x0002c300ff127b82 */ /* 0x000ee20000000800 */
[----:B-1----:R-:W-:-:S05]  /*2590*/  IMAD.HI.U32 R4, R11, R4, RZ ;  /* 0x000000040b047227 */ /* 0x002fca00078e00ff */
[----:B------:R-:W-:Y:S01]  /*25a0*/  SHF.R.U32.HI R4, RZ, R5, R4 ;  /* 0x00000005ff047219 */ /* 0x000fe20000011604 */
[----:B--2---:R-:W-:Y:S01]  /*25b0*/  IMAD.HI.U32 R3, R8, R3, RZ ;  /* 0x0000000308037227 */ /* 0x004fe200078e00ff */
[----:B------:R-:W-:-:S04]  /*25c0*/  ISETP.NE.AND P0, PT, R2, 0x1, PT ;  /* 0x000000010200780c */ /* 0x000fc80003f05270 */
[----:B----4-:R-:W-:-:S04]  /*25d0*/  SHF.R.U32.HI R3, RZ, R6, R3 ;  /* 0x00000006ff037219 */ /* 0x010fc80000011603 */
[----:B------:R-:W-:Y:S02]  /*25e0*/  SEL R3, R8, R3, !P0 ;  /* 0x0000000308037207 */ /* 0x000fe40004000000 */
[----:B---3--:R-:W-:-:S04]  /*25f0*/  ISETP.NE.AND P1, PT, R18, 0x1, PT ;  /* 0x000000011200780c */ /* 0x008fc80003f25270 */
[----:B------:R-:W-:-:S05]  /*2600*/  SEL R4, R11, R4, !P1 ;  /* 0x000000040b047207 */ /* 0x000fca0004800000 */
[----:B------:R-:W-:Y:S02]  /*2610*/  IMAD.IADD R5, R3, 0x1, -R4 ;  /* 0x0000000103057824 */ /* 0x000fe400078e0a04 */
[----:B------:R-:W-:Y:S02]  /*2620*/  IMAD.IADD R3, R4, 0x1, -R3 ;  /* 0x0000000104037824 */ /* 0x000fe400078e0a03 */
[----:B------:R-:W-:Y:S02]  /*2630*/  IMAD R11, R5, R18, R11 ;  /* 0x00000012050b7224 */ /* 0x000fe400078e020b */
[----:B------:R-:W-:-:S07]  /*2640*/  IMAD R8, R3, R2, R8 ;  /* 0x0000000203087224 */ /* 0x000fce00078e0208 */
.L_x_42:
[----:B------:R-:W-:Y:S01]  /*2650*/  VIADD R14, R14, 0x1 ;  /* 0x000000010e0e7836 */ /* 0x000fe20000000000 */
[----:B------:R-:W-:Y:S01]  /*2660*/  PLOP3.LUT P1, PT, PT, PT, PT, 0x80, 0x8 ;  /* 0x000000000008781c */ /* 0x000fe20003f2f070 */
[----:B------:R-:W-:Y:S02]  /*2670*/  IMAD.IADD R21, R11, 0x1, R90 ;  /* 0x000000010b157824 */ /* 0x000fe400078e025a */
[----:B------:R-:W-:Y:S01]  /*2680*/  IMAD.IADD R20, R8, 0x1, R83 ;  /* 0x0000000108147824 */ /* 0x000fe200078e0253 */
[----:B------:R-:W-:-:S04]  /*2690*/  ISETP.NE.AND P0, PT, R14, 0x2, PT ;  /* 0x000000020e00780c */ /* 0x000fc80003f05270 */
[----:B------:R-:W-:Y:S02]  /*26a0*/  SEL R2, RZ, 0x1, P0 ;  /* 0x00000001ff027807 */ /* 0x000fe40000000000 */
[----:B------:R-:W-:Y:S02]  /*26b0*/  SEL R14, R14, RZ, P0 ;  /* 0x000000ff0e0e7207 */ /* 0x000fe40000000000 */
[----:B------:R-:W-:Y:S01]  /*26c0*/  LOP3.LUT R13, R13, R2, RZ, 0x3c, !PT ;  /* 0x000000020d0d7212 */ /* 0x000fe200078e3cff */
[----:B------:R-:W-:Y:S06]  /*26d0*/  @P2 BRA `(.L_x_43) ;  /* 0xfffffff000642947 */ /* 0x000fec000383ffff */
[----:B------:R-:W-:Y:S01]  /*26e0*/  UIADD3 UR6, UPT, UPT, UR6, 0x68, URZ ;  /* 0x0000006806067890 */ /* 0x000fe2000fffe0ff */
[----:B------:R-:W-:-:S03]  /*26f0*/  SHF.L.U32 R3, R15, 0x1f, RZ ;  /* 0x0000001f0f037819 */ /* 0x000fc600000006ff */
[----:B------:R-:W-:-:S09]  /*2700*/  ULEA UR4, UR23, UR6, 0x3 ;  /* 0x0000000617047291 */ /* 0x000fd2000f8e18ff */
[----:B------:R-:W1:Y:S02]  /*2710*/  SYNCS.PHASECHK.TRANS64.TRYWAIT P0, [UR4], R3 ;  /* 0x00000003ff0075a7 */ /* 0x000e640008001104 */
[----:B-1----:R-:W-:Y:S05]  /*2720*/  @!P0 BRA `(.L_x_44) ;  /* 0x0000005800bc8947 */ /* 0x002fea0003800000 */
.L_x_138:
[----:B------:R-:W-:-:S04]  /*2730*/  UIADD3 UR5, UPT, UPT, UR23, 0x1, URZ ;  /* 0x0000000117057890 */ /* 0x000fc8000fffe0ff */
[----:B------:R-:W-:-:S04]  /*2740*/  UISETP.NE.AND UP0, UPT, UR5, 0xd, UPT ;  /* 0x0000000d0500788c */ /* 0x000fc8000bf05270 */
[----:B------:R-:W-:Y:S02]  /*2750*/  USEL UR7, URZ, 0x1, UP0 ;  /* 0x00000001ff077887 */ /* 0x000fe40008000000 */
[----:B------:R-:W-:-:S04]  /*2760*/  USEL UR5, UR5, URZ, UP0 ;  /* 0x000000ff05057287 */ /* 0x000fc80008000000 */
[----:B------:R-:W-:Y:S01]  /*2770*/  ULEA UR4, UR5, UR6, 0x3 ;  /* 0x0000000605047291 */ /* 0x000fe2000f8e18ff */
[----:B------:R-:W-:-:S04]  /*2780*/  LOP3.LUT R2, R15, UR7, RZ, 0x3c, !PT ;  /* 0x000000070f027c12 */ /* 0x000fc8000f8e3cff */
[----:B-1----:R-:W-:-:S04]  /*2790*/  SHF.L.U32 R3, R2, 0x1f, RZ ;  /* 0x0000001f02037819 */ /* 0x002fc800000006ff */
[----:B------:R-:W1:Y:S02]  /*27a0*/  SYNCS.PHASECHK.TRANS64.TRYWAIT P0, [UR4], R3 ;  /* 0x00000003ff0075a7 */ /* 0x000e640008001104 */
[----:B-1----:R-:W-:Y:S05]  /*27b0*/  @!P0 BRA `(.L_x_45) ;  /* 0x0000005800b08947 */ /* 0x002fea0003800000 */
.L_x_140:
        /* <DEDUP_REMOVED lines=9> */
.L_x_142:
        /* <DEDUP_REMOVED lines=9> */
.L_x_144:
        /* <DEDUP_REMOVED lines=9> */
.L_x_146:
        /* <DEDUP_REMOVED lines=9> */
.L_x_148:
        /* <DEDUP_REMOVED lines=9> */
.L_x_150:
        /* <DEDUP_REMOVED lines=9> */
.L_x_152:
        /* <DEDUP_REMOVED lines=9> */
.L_x_154:
        /* <DEDUP_REMOVED lines=9> */
.L_x_156:
        /* <DEDUP_REMOVED lines=9> */
.L_x_158:
        /* <DEDUP_REMOVED lines=9> */
.L_x_160:
[----:B------:R-:W-:-:S04]  /*2d60*/  UIADD3 UR5, UPT, UPT, UR5, 0x1, URZ ;  /* 0x0000000105057890 */ /* 0x000fc8000fffe0ff */
[----:B------:R-:W-:-:S04]  /*2d70*/  UISETP.NE.AND UP0, UPT, UR5, 0xd, UPT ;  /* 0x0000000d0500788c */ /* 0x000fc8000bf05270 */
[----:B------:R-:W-:Y:S02]  /*2d80*/  USEL UR4, URZ, 0x1, UP0 ;  /* 0x00000001ff047887 */ /* 0x000fe40008000000 */
[----:B------:R-:W-:-:S04]  /*2d90*/  USEL UR5, UR5, URZ, UP0 ;  /* 0x000000ff05057287 */ /* 0x000fc80008000000 */
[----:B------:R-:W-:Y:S01]  /*2da0*/  ULEA UR5, UR5, UR6, 0x3 ;  /* 0x0000000605057291 */ /* 0x000fe2000f8e18ff */
[----:B-1----:R-:W-:-:S04]  /*2db0*/  LOP3.LUT R3, R2, UR4, RZ, 0x3c, !PT ;  /* 0x0000000402037c12 */ /* 0x002fc8000f8e3cff */
[----:B------:R-:W-:Y:S01]  /*2dc0*/  SHF.L.U32 R3, R3, 0x1f, RZ ;  /* 0x0000001f03037819 */ /* 0x000fe200000006ff */
[----:B---3--:R-:W-:-:S07]  /*2dd0*/  IMAD.U32 R0, RZ, RZ, UR5 ;  /* 0x00000005ff007e24 */ /* 0x008fce000f8e00ff */
.L_x_56:
[----:B-1----:R1:W2:Y:S02]  /*2de0*/  SYNCS.PHASECHK.TRANS64.TRYWAIT P0, [R0+URZ], R3 ;  /* 0x00000003000075a7 */ /* 0x0022a400080011ff */
[----:B--2---:R-:W-:Y:S05]  /*2df0*/  @!P0 NANOSLEEP.SYNCS 0x989680 ;  /* 0x009896800000895d */ /* 0x004fea0003900000 */
[----:B------:R-:W2:Y:S02]  /*2e00*/  @!P0 SYNCS.PHASECHK.TRANS64 P0, [R0+URZ], R3 ;  /* 0x00000003000085a7 */ /* 0x000ea400080010ff */
[----:B--2---:R-:W-:Y:S05]  /*2e10*/  @P0 EXIT ;  /* 0x000000000000094d */ /* 0x004fea0003800000 */
[----:B------:R-:W-:Y:S05]  /*2e20*/  BRA `(.L_x_56) ;  /* 0xfffffffc00ec7947 */ /* 0x000fea000383ffff */
.L_x_23:
[----:B------:R-:W-:-:S04]  /*2e30*/  UISETP.NE.AND UP1, UPT, UR37, URZ, UPT ;  /* 0x000000ff2500728c */ /* 0x000fc8000bf25270 */
[----:B------:R-:W-:-:S09]  /*2e40*/  UISETP.NE.OR UP1, UPT, UR10, 0x1, UP1 ;  /* 0x000000010a00788c */ /* 0x000fd20008f25670 */
[----:B------:R-:W-:Y:S05]  /*2e50*/  BRA.U UP1, `(.L_x_57) ;  /* 0x00000005014c7547 */ /* 0x000fea000b800000 */
[----:B------:R-:W-:Y:S01]  /*2e60*/  HFMA2 R11, -RZ, RZ, 0, 0 ;  /* 0x00000000ff0b7431 */ /* 0x000fe200000001ff */
[----:B------:R-:W-:Y:S01]  /*2e70*/  ISETP.GE.U32.AND P2, PT, R10, 0x2, PT ;  /* 0x000000020a00780c */ /* 0x000fe20003f46070 */
[----:B------:R-:W-:Y:S01]  /*2e80*/  IMAD.MOV.U32 R12, RZ, RZ, 0x1 ;  /* 0x00000001ff0c7424 */ /* 0x000fe200078e00ff */
[----:B------:R-:W-:Y:S01]  /*2e90*/  CS2R R8, SRZ ;  /* 0x0000000000087805 */ /* 0x000fe2000001ff00 */
[----:B------:R-:W-:Y:S01]  /*2ea0*/  IMAD.MOV.U32 R3, RZ, RZ, RZ ;  /* 0x000000ffff037224 */ /* 0x000fe200078e00ff */
[----:B------:R-:W-:Y:S01]  /*2eb0*/  UMOV UR4, 0x400 ;  /* 0x0000040000047882 */ /* 0x000fe20000000000 */
[----:B------:R-:W-:Y:S01]  /*2ec0*/  UMOV UR6, URZ ;  /* 0x000000ff00067c82 */ /* 0x000fe20008000000 */
[----:B------:R-:W-:-:S12]  /*2ed0*/  ULEA UR37, UR37, UR4, 0x18 ;  /* 0x0000000425257291 */ /* 0x000fd8000f8ec0ff */
.L_x_61:
[----:B------:R-:W-:Y:S02]  /*2ee0*/  LEA R0, R3, UR37, 0x3 ;  /* 0x0000002503007c11 */ /* 0x000fe4000f8e18ff */
[----:B------:R-:W-:-:S03]  /*2ef0*/  SHF.L.U32 R5, R8, 0x1f, RZ ;  /* 0x0000001f08057819 */ /* 0x000fc600000006ff */
[----:B------:R-:W-:Y:S01]  /*2f00*/  VIADD R4, R0, 0x170 ;  /* 0x0000017000047836 */ /* 0x000fe20000000000 */
[----:B------:R-:W1:Y:S02]  /*2f10*/  SYNCS.PHASECHK.TRANS64.TRYWAIT P0, [R0+URZ+0x160], R5 ;  /* 0x00016005000075a7 */ /* 0x000e6400080011ff */
[----:B-1----:R-:W-:Y:S05]  /*2f20*/  @!P0 BRA `(.L_x_58) ;  /* 0x0000005400dc8947 */ /* 0x002fea0003800000 */
.L_x_161:
[----:B------:R-:W-:Y:S01]  /*2f30*/  ULEA UR5, UR6, UR37, 0x3 ;  /* 0x0000002506057291 */ /* 0x000fe2000f8e18ff */
[----:B------:R-:W-:Y:S01]  /*2f40*/  PRMT R4, RZ, 0x654, R4 ;  /* 0x00000654ff047816 */ /* 0x000fe20000000004 */
[----:B-1----:R-:W-:Y:S01]  /*2f50*/  @!P2 IMAD.MOV.U32 R5, RZ, RZ, 0x10 ;  /* 0x00000010ff05a424 */ /* 0x002fe200078e00ff */
[----:B------:R-:W-:Y:S01]  /*2f60*/  SHF.L.U32 R7, R12, 0x1f, RZ ;  /* 0x0000001f0c077819 */ /* 0x000fe200000006ff */
[----:B------:R-:W-:Y:S01]  /*2f70*/  UIADD3 UR4, UPT, UPT, UR5, 0x100, URZ ;  /* 0x0000010005047890 */ /* 0x000fe2000fffe0ff */
[----:B------:R1:W-:Y:S05]  /*2f80*/  SYNCS.ARRIVE.TRANS64.RED.A1T0 RZ, [R4+URZ], RZ ;  /* 0x000000ff04ff79a7 */ /* 0x0003ea00081004ff */
[----:B------:R-:W-:Y:S01]  /*2f90*/  IMAD.U32 R13, RZ, RZ, UR4 ;  /* 0x00000004ff0d7e24 */ /* 0x000fe2000f8e00ff */
[----:B------:R-:W2:Y:S04]  /*2fa0*/  SYNCS.PHASECHK.TRANS64.TRYWAIT P0, [UR5+0x110], R7 ;  /* 0x00011007ff0075a7 */ /* 0x000ea80008001105 */
[----:B------:R-:W-:Y:S01]  /*2fb0*/  PRMT R13, R10, 0x654, R13 ;  /* 0x000006540a0d7816 */ /* 0x000fe2000000000d */
[----:B-12---:R-:W-:Y:S06]  /*2fc0*/  @!P0 BRA `(.L_x_59) ;  /* 0x0000005400c88947 */ /* 0x006fec0003800000 */
.L_x_163:
[----:B------:R-:W-:Y:S01]  /*2fd0*/  ULEA UR4, UR6, UR37, 0x4 ;  /* 0x0000002506047291 */ /* 0x000fe2000f8e20ff */
[----:B------:R-:W-:Y:S01]  /*2fe0*/  SEL R2, R13, R2, !P2 ;  /* 0x000000020d027207 */ /* 0x000fe20005000000 */
[----:B------:R-:W-:Y:S01]  /*2ff0*/  UIADD3 UR5, UPT, UPT, UR5, 0x100, URZ ;  /* 0x0000010005057890 */ /* 0x000fe2000fffe0ff */
[----:B-1----:R-:W-:Y:S01]  /*3000*/  LEA R0, R11, UR37, 0x3 ;  /* 0x000000250b007c11 */ /* 0x002fe2000f8e18ff */
[----:B------:R-:W-:Y:S01]  /*3010*/  UIADD3 UR4, UPT, UPT, UR4, 0x190, URZ ;  /* 0x0000019004047890 */ /* 0x000fe2000fffe0ff */
[----:B------:R1:W-:Y:S01]  /*3020*/  @!P2 SYNCS.ARRIVE.TRANS64.RED RZ, [R2+URZ], R5 ;  /* 0x0000000502ffa9a7 */ /* 0x0003e200080004ff */
[----:B------:R-:W-:Y:S01]  /*3030*/  UIADD3 UR6, UPT, UPT, UR6, 0x1, URZ ;  /* 0x0000000106067890 */ /* 0x000fe2000fffe0ff */
[----:B------:R-:W-:-:S03]  /*3040*/  VIADD R3, R3, 0x1 ;  /* 0x0000000103037836 */ /* 0x000fc60000000000 */
[----:B------:R-:W-:Y:S02]  /*3050*/  UISETP.NE.AND UP0, UPT, UR6, 0x2, UPT ;  /* 0x000000020600788c */ /* 0x000fe4000bf05270 */
[----:B------:R-:W-:Y:S01]  /*3060*/  ISETP.NE.AND P0, PT, R3, 0x2, PT ;  /* 0x000000020300780c */ /* 0x000fe20003f05270 */
[----:B------:R-:W-:Y:S06]  /*3070*/  UGETNEXTWORKID.BROADCAST [UR4], [UR5] ;  /* 0x00000000040073ca */ /* 0x000fec0008000100 */
[----:B------:R-:W-:Y:S02]  /*3080*/  USEL UR4, URZ, 0x1, UP0 ;  /* 0x00000001ff047887 */ /* 0x000fe40008000000 */
[----:B------:R-:W-:-:S04]  /*3090*/  USEL UR6, UR6, URZ, UP0 ;  /* 0x000000ff06067287 */ /* 0x000fc80008000000 */
[----:B------:R-:W-:Y:S02]  /*30a0*/  LOP3.LUT R12, R12, UR4, RZ, 0x3c, !PT ;  /* 0x000000040c0c7c12 */ /* 0x000fe4000f8e3cff */
[----:B-1----:R-:W-:-:S04]  /*30b0*/  SHF.L.U32 R5, R9, 0x1f, RZ ;  /* 0x0000001f09057819 */ /* 0x002fc800000006ff */
[----:B------:R-:W1:Y:S02]  /*30c0*/  SYNCS.PHASECHK.TRANS64.TRYWAIT P1, [R0+URZ+0x100], R5 ;  /* 0x00010005000075a7 */ /* 0x000e6400080211ff */
[----:B-1----:R-:W-:Y:S05]  /*30d0*/  @!P1 BRA `(.L_x_60) ;  /* 0x00000054009c9947 */ /* 0x002fea0003800000 */
.L_x_164:
[----:B------:R-:W-:Y:S01]  /*30e0*/  LEA R4, R11, UR37, 0x4 ;  /* 0x000000250b047c11 */ /* 0x000fe2000f8e20ff */
[----:B-1----:R-:W-:Y:S01]  /*30f0*/  VIADD R0, R0, 0x110 ;  /* 0x0000011000007836 */ /* 0x002fe20000000000 */
[----:B------:R-:W-:Y:S01]  /*3100*/  SEL R3, R3, RZ, P0 ;  /* 0x000000ff03037207 */ /* 0x000fe20000000000 */
[----:B------:R-:W-:-:S03]  /*3110*/  VIADD R11, R11, 0x1 ;  /* 0x000000010b0b7836 */ /* 0x000fc60000000000 */
[----:B------:R-:W1:Y:S01]  /*3120*/  LDS.128 R4, [R4+0x190] ;  /* 0x0001900004047984 */ /* 0x000e620000000c00 */
[----:B------:R-:W-:Y:S02]  /*3130*/  PRMT R0, RZ, 0x654, R0 ;  /* 0x00000654ff007816 */ /* 0x000fe40000000000 */
[C---:B------:R-:W-:Y:S01]  /*3140*/  ISETP.NE.AND P1, PT, R11.reuse, 0x2, PT ;  /* 0x000000020b00780c */ /* 0x040fe20003f25270 */
[----:B------:R-:W-:Y:S01]  /*3150*/  @!PT LDS RZ, [RZ] ;  /* 0x00000000fffff984 */ /* 0x000fe20000000800 */
[----:B------:R-:W-:Y:S01]  /*3160*/  @!PT LDS RZ, [RZ] ;  /* 0x00000000fffff984 */ /* 0x000fe20000000800 */
[----:B------:R-:W-:Y:S01]  /*3170*/  @!PT LDS RZ, [RZ] ;  /* 0x00000000fffff984 */ /* 0x000fe20000000800 */
[----:B------:R-:W-:Y:S01]  /*3180*/  @!PT LDS RZ, [RZ] ;  /* 0x00000000fffff984 */ /* 0x000fe20000000800 */
[----:B------:R2:W-:Y:S06]  /*3190*/  MEMBAR.ALL.CTA ;  /* 0x0000000000007992 */ /* 0x0005ec0000008000 */
[----:B--2---:R-:W2:Y:S01]  /*31a0*/  FENCE.VIEW.ASYNC.S ;  /* 0x00000000000073c6 */ /* 0x004ea20000000000 */
[----:B------:R-:W-:Y:S01]  /*31b0*/  SEL R11, R11, RZ, P1 ;  /* 0x000000ff0b0b7207 */ /* 0x000fe20000800000 */
[----:B--2---:R2:W-:Y:S01]  /*31c0*/  SYNCS.ARRIVE.TRANS64.RED.A1T0 RZ, [R0+URZ], RZ ;  /* 0x000000ff00ff79a7 */ /* 0x0045e200081004ff */
[----:B-1----:R-:W-:-:S02]  /*31d0*/  LOP3.LUT P3, RZ, R6, 0x1, RZ, 0xc0, !PT ;  /* 0x0000000106ff7812 */ /* 0x002fc4000786c0ff */
[----:B------:R-:W-:-:S04]  /*31e0*/  SEL R5, RZ, 0x1, P0 ;  /* 0x00000001ff057807 */ /* 0x000fc80000000000 */
[----:B------:R-:W-:Y:S02]  /*31f0*/  LOP3.LUT R8, R8, R5, RZ, 0x3c, !PT ;  /* 0x0000000508087212 */ /* 0x000fe400078e3cff */
[----:B--2---:R-:W-:-:S04]  /*3200*/  SEL R0, RZ, 0x1, P1 ;  /* 0x00000001ff007807 */ /* 0x004fc80000800000 */
[----:B------:R-:W-:Y:S01]  /*3210*/  LOP3.LUT R9, R9, R0, RZ, 0x3c, !PT ;  /* 0x0000000009097212 */ /* 0x000fe200078e3cff */
[----:B------:R-:W-:Y:S06]  /*3220*/  @P3 BRA `(.L_x_61) ;  /* 0xfffffffc002c3947 */ /* 0x000fec000383ffff */
[----:B------:R-:W-:Y:S01]  /*3230*/  ULEA UR5, UR6, UR37, 0x3 ;  /* 0x0000002506057291 */ /* 0x000fe2000f8e18ff */
[----:B------:R-:W-:-:S08]  /*3240*/  SHF.L.U32 R3, R12, 0x1f, RZ ;  /* 0x0000001f0c037819 */ /* 0x000fd000000006ff */
[----:B------:R-:W1:Y:S02]  /*3250*/  SYNCS.PHASECHK.TRANS64 P0, [UR5+0x110], R3 ;  /* 0x00011003ff0075a7 */ /* 0x000e640008001005 */
[----:B-1----:R-:W-:Y:S05]  /*3260*/  @P0 BRA `(.L_x_62) ;  /* 0x0000000000080947 */ /* 0x002fea0003800000 */
[----:B------:R-:W1:Y:S02]  /*3270*/  SYNCS.PHASECHK.TRANS64.TRYWAIT P0, [UR5+0x110], R3 ;  /* 0x00011003ff0075a7 */ /* 0x000e640008001105 */
[----:B-1----:R-:W-:Y:S05]  /*3280*/  @!P0 BRA `(.L_x_63) ;  /* 0x0000005400448947 */ /* 0x002fea0003800000 */
.L_x_62:
[----:B------:R-:W-:-:S04]  /*3290*/  UIADD3 UR4, UPT, UPT, UR6, 0x1, URZ ;  /* 0x0000000106047890 */ /* 0x000fc8000fffe0ff */
[----:B------:R-:W-:-:S04]  /*32a0*/  UISETP.NE.AND UP0, UPT, UR4, 0x2, UPT ;  /* 0x000000020400788c */ /* 0x000fc8000bf05270 */
[----:B------:R-:W-:Y:S02]  /*32b0*/  USEL UR7, URZ, 0x1, UP0 ;  /* 0x00000001ff077887 */ /* 0x000fe40008000000 */
[----:B------:R-:W-:-:S04]  /*32c0*/  USEL UR4, UR4, URZ, UP0 ;  /* 0x000000ff04047287 */ /* 0x000fc80008000000 */
[----:B------:R-:W-:Y:S01]  /*32d0*/  ULEA UR4, UR4, UR37, 0x3 ;  /* 0x0000002504047291 */ /* 0x000fe2000f8e18ff */
[----:B-1----:R-:W-:-:S04]  /*32e0*/  LOP3.LUT R3, R12, UR7, RZ, 0x3c, !PT ;  /* 0x000000070c037c12 */ /* 0x002fc8000f8e3cff */
[----:B------:R-:W-:-:S04]  /*32f0*/  SHF.L.U32 R0, R3, 0x1f, RZ ;  /* 0x0000001f03007819 */ /* 0x000fc800000006ff */
[----:B------:R-:W1:Y:S02]  /*3300*/  SYNCS.PHASECHK.TRANS64 P0, [UR4+0x110], R0 ;  /* 0x00011000ff0075a7 */ /* 0x000e640008001004 */
[----:B-1----:R-:W-:Y:S05]  /*3310*/  @P0 EXIT ;  /* 0x000000000000094d */ /* 0x002fea0003800000 */
[----:B------:R-:W-:Y:S02]  /*3320*/  SHF.L.U32 R3, R3, 0x1f, RZ ;  /* 0x0000001f03037819 */ /* 0x000fe400000006ff */
[----:B------:R-:W-:-:S07]  /*3330*/  MOV R0, UR4 ;  /* 0x0000000400007c02 */ /* 0x000fce0008000f00 */
.L_x_64:
[----:B-1----:R1:W2:Y:S02]  /*3340*/  SYNCS.PHASECHK.TRANS64.TRYWAIT P0, [R0+URZ+0x110], R3 ;  /* 0x00011003000075a7 */ /* 0x0022a400080011ff */
[----:B--2---:R-:W-:Y:S05]  /*3350*/  @!P0 NANOSLEEP.SYNCS 0x989680 ;  /* 0x009896800000895d */ /* 0x004fea0003900000 */
[----:B------:R-:W2:Y:S02]  /*3360*/  @!P0 SYNCS.PHASECHK.TRANS64 P0, [R0+URZ+0x110], R3 ;  /* 0x00011003000085a7 */ /* 0x000ea400080010ff */
[----:B--2---:R-:W-:Y:S05]  /*3370*/  @P0 EXIT ;  /* 0x000000000000094d */ /* 0x004fea0003800000 */
[----:B------:R-:W-:Y:S05]  /*3380*/  BRA `(.L_x_64) ;  /* 0xfffffffc00ec7947 */ /* 0x000fea000383ffff */
.L_x_57:
[----:B------:R-:W-:Y:S05]  /*3390*/  BRA.U UP4, `(.L_x_65) ;  /* 0x0000001104d87547 */ /* 0x000fea000b800000 */
[----:B------:R-:W-:Y:S01]  /*33a0*/  UMOV UR6, 0x40 ;  /* 0x0000004000067882 */ /* 0x000fe20000000000 */
[----:B------:R-:W-:Y:S01]  /*33b0*/  NOP ;  /* 0x0000000000007918 */ /* 0x000fe20000000000 */
[----:B------:R-:W-:Y:S01]  /*33c0*/  ULEA UR6, UR37, UR6, 0x18 ;  /* 0x0000000625067291 */ /* 0x000fe2000f8ec0ff */
[----:B------:R-:W-:Y:S02]  /*33d0*/  UMOV UR7, 0x400 ;  /* 0x0000040000077882 */ /* 0x000fe40000000000 */
[----:B------:R-:W-:-:S06]  /*33e0*/  ULEA UR37, UR37, UR7, 0x18 ;  /* 0x0000000725257291 */ /* 0x000fcc000f8ec0ff */
[----:B------:R-:W1:Y:S02]  /*33f0*/  LDS.U8 R2, [UR6+0x1c] ;  /* 0x00001c06ff027984 */ /* 0x000e640008000000 */
[----:B-1----:R-:W-:-:S13]  /*3400*/  ISETP.NE.AND P0, PT, R2, RZ, PT ;  /* 0x000000ff0200720c */ /* 0x002fda0003f05270 */
[----:B------:R-:W-:Y:S05]  /*3410*/  @P0 BRA `(.L_x_66) ;  /* 0x0000000400080947 */ /* 0x000fea0003800000 */
[----:B------:R-:W-:Y:S02]  /*3420*/  UISETP.NE.U32.AND UP0, UPT, UR5, 0x1, UPT ;  /* 0x000000010500788c */ /* 0x000fe4000bf05070 */
[----:B------:R-:W-:-:S07]  /*3430*/  UIADD3 UR8, UPT, UPT, UR6, 0x8, URZ ;  /* 0x0000000806087890 */ /* 0x000fce000fffe0ff */
[----:B------:R-:W-:Y:S05]  /*3440*/  BRA.U !UP0, `(.L_x_67) ;  /* 0x00000001089c7547 */ /* 0x000fea000b800000 */
[----:B------:R-:W-:Y:S01]  /*3450*/  ELECT P0, URZ, PT ;  /* 0x0000000000ff782f */ /* 0x000fe20003800000 */
[----:B------:R-:W-:-:S12]  /*3460*/  BSSY B0, `(.L_x_67) ;  /* 0x0000025000007945 */ /* 0x000fd80003800000 */
[----:B------:R-:W-:Y:S05]  /*3470*/  @!P0 BRA `(.L_x_68) ;  /* 0x00000000008c8947 */ /* 0x000fea0003800000 */
[----:B------:R-:W-:-:S05]  /*3480*/  UMOV UR7, 0x10 ;  /* 0x0000001000077882 */ /* 0x000fca0000000000 */
[----:B------:R-:W-:Y:S04]  /*3490*/  DEPBAR.LE SB1, 0x36 ;  /* 0x00009d800000791a */ /* 0x000fe80000000000 */
[----:B------:R-:W1:Y:S02]  /*34a0*/  UTCATOMSWS.2CTA.FIND_AND_SET.ALIGN UP1, UR7, UR7 ;  /* 0x00000007000775e3 */ /* 0x000e640008220800 */
[----:B-1----:R-:W-:Y:S01]  /*34b0*/  MOV R11, UR7 ;  /* 0x00000007000b7c02 */ /* 0x002fe20008000f00 */
[----:B------:R-:W-:Y:S06]  /*34c0*/  BRA.U UP1, `(.L_x_69) ;  /* 0x0000000101187547 */ /* 0x000fec000b800000 */
.L_x_70:
[----:B------:R-:W-:Y:S05]  /*34d0*/  NANOSLEEP 0x64 ;  /* 0x000000640000795d */ /* 0x000fea0003800000 */
[----:B------:R-:W-:-:S05]  /*34e0*/  UMOV UR7, 0x10 ;  /* 0x0000001000077882 */ /* 0x000fca0000000000 */
[----:B------:R-:W-:Y:S04]  /*34f0*/  DEPBAR.LE SB1, 0x36 ;  /* 0x00009d800000791a */ /* 0x000fe80000000000 */
[----:B------:R-:W1:Y:S02]  /*3500*/  UTCATOMSWS.2CTA.FIND_AND_SET.ALIGN UP1, UR7, UR7 ;  /* 0x00000007000775e3 */ /* 0x000e640008220800 */
[----:B-1----:R-:W-:Y:S01]  /*3510*/  MOV R11, UR7 ;  /* 0x00000007000b7c02 */ /* 0x002fe20008000f00 */
[----:B------:R-:W-:Y:S05]  /*3520*/  BRA.U !UP1, `(.L_x_70) ;  /* 0xfffffffd09e87547 */ /* 0x000fea000b83ffff */
.L_x_69:
[----:B------:R-:W1:Y:S01]  /*3530*/  LDS R5, [UR6+0x10] ;  /* 0x00001006ff057984 */ /* 0x000e620008000800 */
[----:B------:R-:W-:Y:S01]  /*3540*/  IMAD.U32 R3, RZ, RZ, UR37 ;  /* 0x00000025ff037e24 */ /* 0x000fe2000f8e00ff */
[----:B------:R-:W-:-:S03]  /*3550*/  MOV R2, UR4 ;  /* 0x0000000400027c02 */ /* 0x000fc60008000f00 */
[----:B------:R-:W-:Y:S01]  /*3560*/  VIADD R3, R3, 0x1b0 ;  /* 0x000001b003037836 */ /* 0x000fe20000000000 */
[----:B-1----:R-:W-:-:S04]  /*3570*/  SHF.L.U32 R5, R5, 0x1f, RZ ;  /* 0x0000001f05057819 */ /* 0x002fc800000006ff */
[----:B------:R-:W1:Y:S02]  /*3580*/  SYNCS.PHASECHK.TRANS64.TRYWAIT P0, [UR6+0x8], R5 ;  /* 0x00000805ff0075a7 */ /* 0x000e640008001106 */
[----:B-1----:R-:W-:Y:S05]  /*3590*/  @P0 BRA `(.L_x_71) ;  /* 0x0000000000080947 */ /* 0x002fea0003800000 */
[----:B------:R-:W1:Y:S02]  /*35a0*/  SYNCS.PHASECHK.TRANS64.TRYWAIT P0, [UR6+0x8], R5 ;  /* 0x00000805ff0075a7 */ /* 0x000e640008001106 */
[----:B-1----:R-:W-:Y:S05]  /*35b0*/  @!P0 BRA `(.L_x_72) ;  /* 0x0000005000908947 */ /* 0x002fea0003800000 */
.L_x_71:
[----:B-1----:R-:W-:Y:S01]  /*35c0*/  HFMA2 R4, -RZ, RZ, 0, 5.9604644775390625e-08 ;  /* 0x00000001ff047431 */ /* 0x002fe200000001ff */
[----:B------:R-:W-:Y:S01]  /*35d0*/  UPRMT UR7, UR4, 0x654, UR8 ;  /* 0x0000065404077896 */ /* 0x000fe20008000008 */
[----:B------:R-:W-:Y:S01]  /*35e0*/  IMAD.MOV.U32 R6, RZ, RZ, 0xffff ;  /* 0x0000ffffff067424 */ /* 0x000fe200078e00ff */
[----:B------:R-:W-:Y:S01]  /*35f0*/  PRMT R2, R2, 0x654, R3 ;  /* 0x0000065402027816 */ /* 0x000fe20000000003 */
[----:B------:R-:W-:Y:S02]  /*3600*/  IMAD.MOV.U32 R5, RZ, RZ, 0x4 ;  /* 0x00000004ff057424 */ /* 0x000fe400078e00ff */
[----:B------:R-:W-:Y:S01]  /*3610*/  IMAD.SHL.U32 R9, R11, 0x20, RZ ;  /* 0x000000200b097824 */ /* 0x000fe200078e00ff */
[----:B------:R-:W-:Y:S02]  /*3620*/  MOV R3, UR7 ;  /* 0x0000000700037c02 */ /* 0x000fe40008000f00 */
[-C--:B------:R-:W-:Y:S01]  /*3630*/  SHF.L.U32 R7, R6, R11.reuse, RZ ;  /* 0x0000000b06077219 */ /* 0x080fe200000006ff */
[----:B------:R1:W-:Y:S01]  /*3640*/  SYNCS.ARRIVE.TRANS64.RED RZ, [UR7], R5 ;  /* 0x00000005ffff79a7 */ /* 0x0003e20008000407 */
[----:B------:R-:W-:Y:S01]  /*3650*/  SHF.L.U32 R6, R4, R11, RZ ;  /* 0x0000000b04067219 */ /* 0x000fe200000006ff */
[----:B------:R1:W-:Y:S04]  /*3660*/  STS [UR37+0x1b0], R9 ;  /* 0x0001b009ff007988 */ /* 0x0003e80008000825 */
[----:B------:R1:W-:Y:S04]  /*3670*/  STAS [R2.64], R11 ;  /* 0x0000000b02007dbd */ /* 0x0003e8000c0008ff */
[----:B------:R1:W-:Y:S04]  /*3680*/  ATOMS.OR RZ, [UR6+0x14], R7 ;  /* 0x00001407ffff798c */ /* 0x0003e8000b000006 */
[----:B------:R1:W-:Y:S04]  /*3690*/  ATOMS.OR RZ, [UR6+0x18], R6 ;  /* 0x00001806ffff798c */ /* 0x0003e8000b000006 */
[----:B------:R1:W-:Y:S02]  /*36a0*/  ATOMS.XOR RZ, [UR6+0x10], R4 ;  /* 0x00001004ffff798c */ /* 0x0003e4000b800006 */
.L_x_68:
[----:B------:R-:W-:Y:S05]  /*36b0*/  BSYNC B0 ;  /* 0x0000000000007941 */ /* 0x000fea0003800000 */
.L_x_67:
[----:B------:R-:W-:Y:S05]  /*36c0*/  BRA.U UP0, `(.L_x_73) ;  /* 0x00000001006c7547 */ /* 0x000fea000b800000 */
[----:B------:R-:W-:-:S03]  /*36d0*/  UMOV UR7, 0xffffffff ;  /* 0xffffffff00077882 */ /* 0x000fc60000000000 */
[----:B------:R-:W-:Y:S05]  /*36e0*/  BRA.DIV UR7, `(.L_x_74) ;  /* 0x00000052075c7947 */ /* 0x000fea000b800000 */
[----:B------:R-:W-:-:S13]  /*36f0*/  ELECT P6, URZ, PT ;  /* 0x0000000000ff782f */ /* 0x000fda00038c0000 */
.L_x_168:
[----:B------:R-:W-:Y:S05]  /*3700*/  @!P6 BRA `(.L_x_73) ;  /* 0x00000000005ce947 */ /* 0x000fea0003800000 */
[----:B-1----:R-:W1:Y:S02]  /*3710*/  LDS R3, [UR6+0x10] ;  /* 0x00001006ff037984 */ /* 0x002e640008000800 */
[----:B-1----:R-:W-:-:S04]  /*3720*/  SHF.L.U32 R3, R3, 0x1f, RZ ;  /* 0x0000001f03037819 */ /* 0x002fc800000006ff */
[----:B------:R-:W1:Y:S02]  /*3730*/  SYNCS.PHASECHK.TRANS64.TRYWAIT P0, [UR6+0x8], R3 ;  /* 0x00000803ff0075a7 */ /* 0x000e640008001106 */
[----:B-1----:R-:W-:Y:S05]  /*3740*/  @P0 BRA `(.L_x_75) ;  /* 0x0000000000080947 */ /* 0x002fea0003800000 */
[----:B------:R-:W1:Y:S02]  /*3750*/  SYNCS.PHASECHK.TRANS64.TRYWAIT P0, [UR6+0x8], R3 ;  /* 0x00000803ff0075a7 */ /* 0x000e640008001106 */
[----:B-1----:R-:W-:Y:S05]  /*3760*/  @!P0 BRA `(.L_x_76) ;  /* 0x00000050005c8947 */ /* 0x002fea0003800000 */
.L_x_75:
[----:B------:R-:W2:Y:S01]  /*3770*/  LDS R5, [UR37+0x1b0] ;  /* 0x0001b025ff057984 */ /* 0x000ea20008000800 */
[----:B-1----:R-:W-:Y:S02]  /*3780*/  HFMA2 R2, -RZ, RZ, 0, 5.9604644775390625e-08 ;  /* 0x00000001ff027431 */ /* 0x002fe400000001ff */
[----:B------:R-:W-:Y:S01]  /*3790*/  IMAD.MOV.U32 R3, RZ, RZ, 0xffff ;  /* 0x0000ffffff037424 */ /* 0x000fe200078e00ff */
[----:B------:R-:W-:Y:S01]  /*37a0*/  UPRMT UR7, UR4, 0x654, UR8 ;  /* 0x0000065404077896 */ /* 0x000fe20008000008 */
[----:B--2---:R-:W-:-:S03]  /*37b0*/  IMAD.SHL.U32 R4, R5, 0x20, RZ ;  /* 0x0000002005047824 */ /* 0x004fc600078e00ff */
[-C--:B------:R-:W-:Y:S02]  /*37c0*/  SHF.L.U32 R3, R3, R5.reuse, RZ ;  /* 0x0000000503037219 */ /* 0x080fe400000006ff */
[----:B------:R-:W-:Y:S01]  /*37d0*/  SHF.L.U32 R5, R2, R5, RZ ;  /* 0x0000000502057219 */ /* 0x000fe200000006ff */
[----:B------:R2:W-:Y:S04]  /*37e0*/  STS [UR37+0x1b0], R4 ;  /* 0x0001b004ff007988 */ /* 0x0005e80008000825 */
[----:B------:R2:W-:Y:S04]  /*37f0*/  ATOMS.OR RZ, [UR6+0x14], R3 ;  /* 0x00001403ffff798c */ /* 0x0005e8000b000006 */
[----:B------:R2:W-:Y:S01]  /*3800*/  ATOMS.OR RZ, [UR6+0x18], R5 ;  /* 0x00001805ffff798c */ /* 0x0005e2000b000006 */
[----:B------:R-:W-:Y:S03]  /*3810*/  SYNCS.ARRIVE.TRANS64.RED.A1T0 RZ, [UR7], RZ ;  /* 0x000000ffffff79a7 */ /* 0x000fe60008100407 */
[----:B------:R2:W-:Y:S01]  /*3820*/  ATOMS.XOR RZ, [UR6+0x10], R2 ;  /* 0x00001002ffff798c */ /* 0x0005e2000b800006 */
[----:B------:R-:W-:Y:S05]  /*3830*/  BRA `(.L_x_73) ;  /* 0x0000000000107947 */ /* 0x000fea0003800000 */
.L_x_66:
[----:B------:R-:W-:-:S05]  /*3840*/  MOV R2, 0xffffffff ;  /* 0xffffffff00027802 */ /* 0x000fca0000000f00 */
[----:B------:R1:W-:Y:S02]  /*3850*/  STS [UR37+0x1b0], R2 ;  /* 0x0001b002ff007988 */ /* 0x0003e40008000825 */
[----:B-1----:R-:W-:Y:S02]  /*3860*/  MOV R2, 0x3880 ;  /* 0x0000388000027802 */ /* 0x002fe40000000f00 */
[----:B-----5:R-:W-:Y:S05]  /*3870*/  CALL.REL.NOINC `($__internal_1_$__cuda_sm10x_tcgen05_guardrail_trap_phase_invalid_during_alloc) ;  /* 0x0000005400a47944 */ /* 0x020fea0003c00000 */
.L_x_73:
[----:B------:R-:W-:Y:S05]  /*3880*/  WARPSYNC.ALL ;  /* 0x0000000000007948 */ /* 0x000fea0003800000 */
[----:B------:R-:W3:Y:S01]  /*3890*/  S2UR UR7, SR_CgaCtaId ;  /* 0x00000000000779c3 */ /* 0x000ee20000008800 */
[----:B------:R-:W-:Y:S01]  /*38a0*/  UMOV UR6, 0x400 ;  /* 0x0000040000067882 */ /* 0x000fe20000000000 */
[----:B------:R-:W-:-:S06]  /*38b0*/  NOP ;  /* 0x0000000000007918 */ /* 0x000fcc0000000000 */
[----:B------:R-:W-:Y:S06]  /*38c0*/  BAR.ARV 0x6, 0xa0 ;  /* 0x0182800000007b1d */ /* 0x000fec0000002000 */
[----:B------:R-:W4:Y:S01]  /*38d0*/  LDCU UR8, c[0x0][0x38c] ;  /* 0x00007180ff0877ac */ /* 0x000f220008000800 */
[----:B------:R-:W-:Y:S01]  /*38e0*/  LOP3.LUT R0, R0, 0xffff, RZ, 0xc0, !PT ;  /* 0x0000ffff00007812 */ /* 0x000fe200078ec0ff */
[----:B-1----:R-:W-:Y:S01]  /*38f0*/  IMAD.MOV.U32 R9, RZ, RZ, 0x1 ;  /* 0x00000001ff097424 */ /* 0x002fe200078e00ff */
[----:B------:R-:W-:Y:S01]  /*3900*/  LOP3.LUT R8, R8, 0xffff, RZ, 0xc0, !PT ;  /* 0x0000ffff08087812 */ /* 0x000fe200078ec0ff */
[----:B------:R-:W-:Y:S01]  /*3910*/  UMOV UR19, URZ ;  /* 0x000000ff00137c82 */ /* 0x000fe20008000000 */
[----:B------:R-:W-:Y:S01]  /*3920*/  R2UR UR11, R0 ;  /* 0x00000000000b72ca */ /* 0x000fe200000e0000 */
[----:B------:R-:W-:Y:S01]  /*3930*/  UMOV UR18, URZ ;  /* 0x000000ff00127c82 */ /* 0x000fe20008000000 */
[----:B------:R-:W-:Y:S01]  /*3940*/  R2UR UR12, R8 ;  /* 0x00000000080c72ca */ /* 0x000fe200000e0000 */
[----:B------:R-:W-:Y:S01]  /*3950*/  IMAD.MOV.U32 R8, RZ, RZ, RZ ;  /* 0x000000ffff087224 */ /* 0x000fe200078e00ff */
[----:B------:R-:W-:Y:S01]  /*3960*/  UMOV UR17, URZ ;  /* 0x000000ff00117c82 */ /* 0x000fe20008000000 */
[----:B---3--:R-:W-:-:S02]  /*3970*/  ULEA UR7, UR7, UR6, 0x18 ;  /* 0x0000000607077291 */ /* 0x008fc4000f8ec0ff */
[----:B------:R-:W-:Y:S02]  /*3980*/  UISETP.NE.AND UP2, UPT, UR5, URZ, UPT ;  /* 0x000000ff0500728c */ /* 0x000fe4000bf45270 */
[----:B------:R-:W-:Y:S02]  /*3990*/  UIADD3 UR13, UPT, UPT, UR7, 0x4300, URZ ;  /* 0x00004300070d7890 */ /* 0x000fe4000fffe0ff */
[----:B------:R-:W-:Y:S02]  /*39a0*/  UIADD3 UR14, UPT, UPT, UR7, 0x1e300, URZ ;  /* 0x0001e300070e7890 */ /* 0x000fe4000fffe0ff */
[----:B----4-:R-:W-:Y:S01]  /*39b0*/  UIADD3 UR8, UPT, UPT, UR8, 0x7f, URZ ;  /* 0x0000007f08087890 */ /* 0x010fe2000fffe0ff */
[----:B--2---:R-:W1:Y:S01]  /*39c0*/  LDS R2, [UR7+0x1b0] ;  /* 0x0001b007ff027984 */ /* 0x004e620008000800 */
[----:B------:R-:W-:Y:S02]  /*39d0*/  USHF.R.U32.HI UR13, URZ, 0x4, UR13 ;  /* 0x00000004ff0d7899 */ /* 0x000fe4000801160d */
[----:B------:R-:W-:-:S02]  /*39e0*/  USHF.R.S32.HI UR6, URZ, 0x1f, UR8 ;  /* 0x0000001fff067899 */ /* 0x000fc40008011408 */
[----:B------:R-:W-:Y:S02]  /*39f0*/  USHF.R.U32.HI UR14, URZ, 0x4, UR14 ;  /* 0x00000004ff0e7899 */ /* 0x000fe4000801160e */
[----:B------:R-:W-:Y:S02]  /*3a00*/  ULEA.HI UR6, UR6, UR8, URZ, 0x7 ;  /* 0x0000000806067291 */ /* 0x000fe4000f8f38ff */
[----:B------:R-:W-:Y:S02]  /*3a10*/  ULOP3.LUT UR13, UR13, 0x3fff, URZ, 0xc0, !UPT ;  /* 0x00003fff0d0d7892 */ /* 0x000fe4000f8ec0ff */
[----:B------:R-:W-:Y:S02]  /*3a20*/  USHF.R.S32.HI UR6, URZ, 0x7, UR6 ;  /* 0x00000007ff067899 */ /* 0x000fe40008011406 */
[----:B------:R-:W-:Y:S02]  /*3a30*/  ULOP3.LUT UR14, UR14, 0x3fff, URZ, 0xc0, !UPT ;  /* 0x00003fff0e0e7892 */ /* 0x000fe4000f8ec0ff */
[----:B------:R-:W-:Y:S01]  /*3a40*/  UISETP.LT.AND UP0, UPT, UR6, 0x1, UPT ;  /* 0x000000010600788c */ /* 0x000fe2000bf01270 */
[----:B------:R-:W-:Y:S01]  /*3a50*/  UMOV UR28, 0x0 ;  /* 0x00000000001c7882 */ /* 0x000fe20000000000 */
[----:B------:R-:W-:Y:S01]  /*3a60*/  UMOV UR29, 0x82004a0 ;  /* 0x082004a0001d7882 */ /* 0x000fe20000000000 */
[----:B------:R-:W-:-:S02]  /*3a70*/  ULOP3.LUT UR13, UR13, 0x10000, URZ, 0xfc, !UPT ;  /* 0x000100000d0d7892 */ /* 0x000fc4000f8efcff */
[----:B------:R-:W-:Y:S02]  /*3a80*/  ULOP3.LUT UR14, UR14, 0x10000, URZ, 0xfc, !UPT ;  /* 0x000100000e0e7892 */ /* 0x000fe4000f8efcff */
[----:B------:R-:W-:Y:S01]  /*3a90*/  USEL UR20, UR6, 0x1, !UP0 ;  /* 0x0000000106147887 */ /* 0x000fe2000c000000 */
[----:B------:R-:W-:Y:S01]  /*3aa0*/  UMOV UR26, 0x0 ;  /* 0x00000000001a7882 */ /* 0x000fe20000000000 */
[----:B------:R-:W-:Y:S01]  /*3ab0*/  UMOV UR27, 0x82004a0 ;  /* 0x082004a0001b7882 */ /* 0x000fe20000000000 */
[----:B------:R-:W-:Y:S01]  /*3ac0*/  UMOV UR24, 0x0 ;  /* 0x0000000000187882 */ /* 0x000fe20000000000 */
[----:B------:R-:W-:Y:S01]  /*3ad0*/  UMOV UR25, 0x82004a0 ;  /* 0x082004a000197882 */ /* 0x000fe20000000000 */
[----:B------:R-:W-:Y:S01]  /*3ae0*/  UMOV UR22, 0x0 ;  /* 0x0000000000167882 */ /* 0x000fe20000000000 */
[----:B------:R-:W-:Y:S01]  /*3af0*/  UMOV UR23, 0x82004a0 ;  /* 0x082004a000177882 */ /* 0x000fe20000000000 */
[----:B-1----:R-:W-:Y:S02]  /*3b00*/  R2UR UR21, R2 ;  /* 0x00000000021572ca */ /* 0x002fe400000e0000 */
[----:B------:R-:W-:-:S13]  /*3b10*/  CS2R R2, SRZ ;  /* 0x0000000000027805 */ /* 0x000fda000001ff00 */
.L_x_84:
[C---:B------:R-:W-:Y:S02]  /*3b20*/  LEA R0, R8.reuse, UR7, 0x3 ;  /* 0x0000000708007c11 */ /* 0x040fe4000f8e18ff */
[----:B------:R-:W-:Y:S02]  /*3b30*/  SHF.L.U32 R5, R3, 0x1f, RZ ;  /* 0x0000001f03057819 */ /* 0x000fe400000006ff */
[----:B------:R-:W-:Y:S02]  /*3b40*/  LEA R4, R8, UR7, 0x4 ;  /* 0x0000000708047c11 */ /* 0x000fe4000f8e20ff */
[----:B------:R-:W1:Y:S02]  /*3b50*/  SYNCS.PHASECHK.TRANS64.TRYWAIT P0, [R0+URZ+0x100], R5 ;  /* 0x00010005000075a7 */ /* 0x000e6400080011ff */
[----:B-1-34-:R-:W-:Y:S05]  /*3b60*/  @!P0 BRA `(.L_x_77) ;  /* 0x0000004c00748947 */ /* 0x01afea0003800000 */
.L_x_169:
[----:B-1----:R-:W1:Y:S01]  /*3b70*/  LDS.128 R4, [R4+0x190] ;  /* 0x0001900004047984 */ /* 0x002e620000000c00 */
[----:B------:R-:W-:Y:S02]  /*3b80*/  VIADD R0, R0, 0x110 ;  /* 0x0000011000007836 */ /* 0x000fe40000000000 */
[----:B------:R-:W-:Y:S01]  /*3b90*/  VIADD R8, R8, 0x1 ;  /* 0x0000000108087836 */ /* 0x000fe20000000000 */
[----:B------:R-:W-:Y:S01]  /*3ba0*/  @!PT LDS RZ, [RZ] ;  /* 0x00000000fffff984 */ /* 0x000fe20000000800 */
[----:B------:R-:W-:Y:S01]  /*3bb0*/  @!PT LDS RZ, [RZ] ;  /* 0x00000000fffff984 */ /* 0x000fe20000000800 */
[----:B------:R-:W-:Y:S01]  /*3bc0*/  @!PT LDS RZ, [RZ] ;  /* 0x00000000fffff984 */ /* 0x000fe20000000800 */
[----:B------:R-:W-:Y:S01]  /*3bd0*/  @!PT LDS RZ, [RZ] ;  /* 0x00000000fffff984 */ /* 0x000fe20000000800 */
[----:B------:R2:W-:Y:S06]  /*3be0*/  MEMBAR.ALL.CTA ;  /* 0x0000000000007992 */ /* 0x0005ec0000008000 */
[----:B--2---:R-:W2:Y:S01]  /*3bf0*/  FENCE.VIEW.ASYNC.S ;  /* 0x00000000000073c6 */ /* 0x004ea20000000000 */
[----:B------:R-:W-:-:S04]  /*3c00*/  PRMT R0, RZ, 0x654, R0 ;  /* 0x00000654ff007816 */ /* 0x000fc80000000000 */
[----:B--2---:R2:W-:Y:S01]  /*3c10*/  SYNCS.ARRIVE.TRANS64.RED.A1T0 RZ, [R0+URZ], RZ ;  /* 0x000000ff00ff79a7 */ /* 0x0045e200081004ff */
[----:B-1----:R-:W-:Y:S01]  /*3c20*/  LOP3.LUT P1, RZ, R6, 0x1, RZ, 0xc0, !PT ;  /* 0x0000000106ff7812 */ /* 0x002fe2000782c0ff */
[----:B--2---:R-:W-:-:S12]  /*3c30*/  BRA.U UP2, `(.L_x_78) ;  /* 0x0000000502087547 */ /* 0x004fd8000b800000 */
[----:B------:R-:W1:Y:S01]  /*3c40*/  LDCU UR8, c[0x0][0x38c] ;  /* 0x00007180ff0877ac */ /* 0x000e620008000800 */
[----:B------:R-:W-:Y:S02]  /*3c50*/  PLOP3.LUT P2, PT, PT, PT, PT, 0x80, 0x8 ;  /* 0x000000000008781c */ /* 0x000fe40003f4f070 */
[----:B------:R-:W-:Y:S01]  /*3c60*/  SHF.L.U32 R5, R9, 0x1f, RZ ;  /* 0x0000001f09057819 */ /* 0x000fe200000006ff */
[----:B------:R-:W-:Y:S02]  /*3c70*/  ULEA UR9, UR19, UR7, 0x3 ;  /* 0x0000000713097291 */ /* 0x000fe4000f8e18ff */
[----:B------:R-:W-:Y:S02]  /*3c80*/  ULEA UR10, UR19, UR21, 0x6 ;  /* 0x00000015130a7291 */ /* 0x000fe4000f8e30ff */
[----:B-1----:R-:W-:-:S06]  /*3c90*/  UISETP.GE.AND UP0, UPT, UR8, 0x1, UPT ;  /* 0x000000010800788c */ /* 0x002fcc000bf06270 */
[----:B------:R-:W-:-:S05]  /*3ca0*/  PLOP3.LUT P0, PT, PT, PT, UP0, 0x80, 0x8 ;  /* 0x000000000008781c */ /* 0x000fca0003f0f008 */
[----:B------:R-:W-:-:S08]  /*3cb0*/  @UP0 ULEA UR8, UR18, UR7, 0x3 ;  /* 0x0000000712080291 */ /* 0x000fd0000f8e18ff */
[----:B------:R-:W-:-:S04]  /*3cc0*/  @P0 SHF.L.U32 R0, R2, 0x1f, RZ ;  /* 0x0000001f02000819 */ /* 0x000fc800000006ff */
[----:B------:R1:W2:Y:S01]  /*3cd0*/  @P0 SYNCS.PHASECHK.TRANS64.TRYWAIT P2, [UR8], R0 ;  /* 0x00000000ff0005a7 */ /* 0x0002a20008041108 */
[----:B------:R-:W3:Y:S02]  /*3ce0*/  SYNCS.PHASECHK.TRANS64.TRYWAIT P0, [UR9+0x140], R5 ;  /* 0x00014005ff0075a7 */ /* 0x000ee40008001109 */
[----:B-123--:R-:W-:Y:S05]  /*3cf0*/  @!P0 BRA `(.L_x_79) ;  /* 0x0000004c00248947 */ /* 0x00efea0003800000 */
.L_x_171:
[----:B------:R-:W-:Y:S01]  /*3d00*/  UMOV UR16, UR17 ;  /* 0x0000001100107c82 */ /* 0x000fe20008000000 */
[----:B------:R-:W-:Y:S05]  /*3d10*/  BRA.U !UP0, `(.L_x_80) ;  /* 0x0000000108c07547 */ /* 0x000fea000b800000 */
[----:B------:R-:W-:Y:S02]  /*3d20*/  UIADD3 UR16, UPT, UPT, UR20, UR17, URZ ;  /* 0x0000001114107290 */ /* 0x000fe4000fffe0ff */
[----:B------:R-:W-:Y:S01]  /*3d30*/  UPLOP3.LUT UP3, UPT, UPT, UPT, UPT, 0x40, 0x4 ;  /* 0x000000000004789c */ /* 0x000fe20003f6e870 */
[----:B------:R-:W-:Y:S01]  /*3d40*/  UMOV UR15, UR6 ;  /* 0x00000006000f7c82 */ /* 0x000fe20008000000 */
[----:B------:R-:W-:-:S09]  /*3d50*/  UMOV UR46, UR18 ;  /* 0x00000012002e7c82 */ /* 0x000fd20008000000 */
.L_x_83:
[----:B--2---:R-:W-:Y:S01]  /*3d60*/  ULEA UR8, UR46, UR7, 0x3 ;  /* 0x000000072e087291 */ /* 0x004fe2000f8e18ff */
[----:B---3--:R-:W-:Y:S11]  /*3d70*/  @P2 BRA `(.L_x_81) ;  /* 0x00000000000c2947 */ /* 0x008ff60003800000 */
[----:B-1----:R-:W-:Y:S04]  /*3d80*/  SHF.L.U32 R5, R2, 0x1f, RZ ;  /* 0x0000001f02057819 */ /* 0x002fe800000006ff */
[----:B------:R-:W1:Y:S02]  /*3d90*/  SYNCS.PHASECHK.TRANS64.TRYWAIT P0, [UR8], R5 ;  /* 0x00000005ff0075a7 */ /* 0x000e640008001108 */
[----:B-1----:R-:W-:Y:S05]  /*3da0*/  @!P0 BRA `(.L_x_82) ;  /* 0x0000004c00108947 */ /* 0x002fea0003800000 */
.L_x_81:
[----:B------:R-:W-:Y:S01]  /*3db0*/  UISETP.NE.AND UP0, UPT, UR15, 0x1, UPT ;  /* 0x000000010f00788c */ /* 0x000fe2000bf05270 */
[----:B------:R-:W-:Y:S01]  /*3dc0*/  PLOP3.LUT P2, PT, PT, PT, PT, 0x80, 0x8 ;  /* 0x000000000008781c */ /* 0x000fe20003f4f070 */
[----:B------:R-:W-:Y:S02]  /*3dd0*/  UIADD3 UR18, UPT, UPT, UR46, 0x1, URZ ;  /* 0x000000012e127890 */ /* 0x000fe4000fffe0ff */
[----:B------:R-:W-:Y:S02]  /*3de0*/  ULEA UR32, UR46, UR14, 0x9 ;  /* 0x0000000e2e207291 */ /* 0x000fe4000f8e48ff */
[----:B------:R-:W-:Y:S01]  /*3df0*/  UISETP.NE.AND UP1, UPT, UR18, 0xd, UPT ;  /* 0x0000000d1200788c */ /* 0x000fe2000bf25270 */
[----:B------:R-:W-:Y:S01]  /*3e00*/  PLOP3.LUT P0, PT, PT, PT, UP0, 0x80, 0x8 ;  /* 0x000000000008781c */ /* 0x000fe20003f0f008 */
[----:B------:R-:W-:Y:S02]  /*3e10*/  UIADD3 UR44, UPT, UPT, UR32, 0x2, URZ ;  /* 0x00000002202c7890 */ /* 0x000fe4000fffe0ff */
[----:B------:R-:W-:Y:S02]  /*3e20*/  USEL UR31, URZ, 0x1, UP1 ;  /* 0x00000001ff1f7887 */ /* 0x000fe40008800000 */
[----:B------:R-:W-:Y:S02]  /*3e30*/  USEL UR18, UR18, URZ, UP1 ;  /* 0x000000ff12127287 */ /* 0x000fe40008800000 */
[----:B------:R-:W-:Y:S02]  /*3e40*/  UIADD3 UR40, UPT, UPT, UR32, 0x4, URZ ;  /* 0x0000000420287890 */ /* 0x000fe4000fffe0ff */
[----:B------:R-:W-:Y:S01]  /*3e50*/  @UP0 ULEA UR30, UR18, UR7, 0x3 ;  /* 0x00000007121e0291 */ /* 0x000fe2000f8e18ff */
[----:B------:R-:W-:Y:S01]  /*3e60*/  LOP3.LUT R2, R2, UR31, RZ, 0x3c, !PT ;  /* 0x0000001f02027c12 */ /* 0x000fe2000f8e3cff */
[----:B------:R-:W-:Y:S02]  /*3e70*/  UIADD3 UR36, UPT, UPT, UR32, 0x6, URZ ;  /* 0x0000000620247890 */ /* 0x000fe4000fffe0ff */
[----:B------:R-:W-:Y:S01]  /*3e80*/  UIADD3 UR8, UPT, UPT, UR8, 0x68, URZ ;  /* 0x0000006808087890 */ /* 0x000fe2000fffe0ff */
[----:B-1----:R-:W-:Y:S01]  /*3e90*/  @P0 SHF.L.U32 R0, R2, 0x1f, RZ ;  /* 0x0000001f02000819 */ /* 0x002fe200000006ff */
[----:B------:R-:W-:Y:S02]  /*3ea0*/  UIADD3 UR17, UPT, UPT, UR17, 0x1, URZ ;  /* 0x0000000111117890 */ /* 0x000fe4000fffe0ff */
[----:B------:R-:W-:Y:S01]  /*3eb0*/  UIADD3 UR15, UPT, UPT, UR15, -0x1, URZ ;  /* 0xffffffff0f0f7890 */ /* 0x000fe2000fffe0ff */
[----:B------:R2:W3:Y:S01]  /*3ec0*/  @P0 SYNCS.PHASECHK.TRANS64.TRYWAIT P2, [UR30], R0 ;  /* 0x00000000ff0005a7 */ /* 0x0004e2000804111e */
[----:B------:R-:W-:Y:S02]  /*3ed0*/  ULEA UR30, UR46, UR13, 0x9 ;  /* 0x0000000d2e1e7291 */ /* 0x000fe4000f8e48ff */
[----:B------:R-:W-:Y:S02]  /*3ee0*/  UISETP.NE.AND UP0, UPT, UR17, UR16, UPT ;  /* 0x000000101100728c */ /* 0x000fe4000bf05270 */
[----:B------:R-:W-:Y:S02]  /*3ef0*/  UIADD3 UR42, UPT, UPT, UR30, 0x2, URZ ;  /* 0x000000021e2a7890 */ /* 0x000fe4000fffe0ff */
[----:B------:R-:W-:Y:S02]  /*3f00*/  UIADD3 UR38, UPT, UPT, UR30, 0x4, URZ ;  /* 0x000000041e267890 */ /* 0x000fe4000fffe0ff */
[----:B------:R-:W-:Y:S01]  /*3f10*/  UIADD3 UR34, UPT, UPT, UR30, 0x6, URZ ;  /* 0x000000061e227890 */ /* 0x000fe2000fffe0ff */
[----:B------:R-:W-:Y:S01]  /*3f20*/  UMOV UR33, 0x40004040 ;  /* 0x4000404000217882 */ /* 0x000fe20000000000 */
[----:B------:R-:W-:Y:S01]  /*3f30*/  UMOV UR31, 0x40004040 ;  /* 0x40004040001f7882 */ /* 0x000fe20000000000 */
[----:B------:R-:W-:Y:S01]  /*3f40*/  UMOV UR45, 0x40004040 ;  /* 0x40004040002d7882 */ /* 0x000fe20000000000 */
[----:B------:R2:W-:Y:S01]  /*3f50*/  UTCIMMA.2CTA gdesc[UR30], gdesc[UR32], tmem[UR10], tmem[UR28], idesc[UR29], UP3 ;  /* 0x00ff1c201e0075ea */ /* 0x0005e20009a0010a */
[----:B------:R-:W-:Y:S01]  /*3f60*/  UPLOP3.LUT UP3, UPT, UPT, UPT, UPT, 0x80, 0x8 ;  /* 0x000000000008789c */ /* 0x000fe20003f6f070 */
[----:B------:R-:W-:Y:S01]  /*3f70*/  UMOV UR43, 0x40004040 ;  /* 0x40004040002b7882 */ /* 0x000fe20000000000 */
[----:B------:R-:W-:Y:S01]  /*3f80*/  UMOV UR41, 0x40004040 ;  /* 0x4000404000297882 */ /* 0x000fe20000000000 */
[----:B------:R2:W-:Y:S01]  /*3f90*/  UTCIMMA.2CTA gdesc[UR42], gdesc[UR44], tmem[UR10], tmem[UR26], idesc[UR27], UPT ;  /* 0x00ff1a2c2a0075ea */ /* 0x0005e2000ba0010a */
[----:B------:R-:W-:Y:S01]  /*3fa0*/  UMOV UR39, 0x40004040 ;  /* 0x4000404000277882 */ /* 0x000fe20000000000 */
[----:B------:R-:W-:Y:S01]  /*3fb0*/  UMOV UR37, 0x40004040 ;  /* 0x4000404000257882 */ /* 0x000fe20000000000 */
[----:B------:R-:W-:Y:S01]  /*3fc0*/  UMOV UR35, 0x40004040 ;  /* 0x4000404000237882 */ /* 0x000fe20000000000 */
[----:B------:R2:W-:Y:S01]  /*3fd0*/  UTCIMMA.2CTA gdesc[UR38], gdesc[UR40], tmem[UR10], tmem[UR24], idesc[UR25], UPT ;  /* 0x00ff1828260075ea */ /* 0x0005e2000ba0010a */
[----:B------:R2:W-:Y:S01]  /*3fe0*/  UTCIMMA.2CTA gdesc[UR34], gdesc[UR36], tmem[UR10], tmem[UR22], idesc[UR23], UPT ;  /* 0x00ff1624220075ea */ /* 0x0005e2000ba0010a */
[----:B------:R2:W-:Y:S01]  /*3ff0*/  UTCBAR.2CTA.MULTICAST [UR8], URZ, UR12 ;  /* 0x000000ff080073e9 */ /* 0x0005e2000820080c */
[----:B------:R-:W-:Y:S01]  /*4000*/  UMOV UR46, UR18 ;  /* 0x00000012002e7c82 */ /* 0x000fe20008000000 */
[----:B------:R-:W-:Y:S05]  /*4010*/  BRA.U UP0, `(.L_x_83) ;  /* 0xfffffffd00507547 */ /* 0x000fea000b83ffff */
.L_x_80:
[----:B------:R-:W-:Y:S01]  /*4020*/  UIADD3 UR9, UPT, UPT, UR9, 0x120, URZ ;  /* 0x0000012009097890 */ /* 0x000fe2000fffe0ff */
[----:B------:R-:W-:-:S08]  /*4030*/  UMOV UR17, UR16 ;  /* 0x0000001000117c82 */ /* 0x000fd00008000000 */
[----:B------:R4:W-:Y:S01]  /*4040*/  UTCBAR.2CTA.MULTICAST [UR9], URZ, UR11 ;  /* 0x000000ff090073e9 */ /* 0x0009e2000820080b */
[----:B------:R-:W-:Y:S02]  /*4050*/  NOP ;  /* 0x0000000000007918 */ /* 0x000fe40000000000 */
.L_x_78:
[----:B------:R-:W-:Y:S01]  /*4060*/  UIADD3 UR19, UPT, UPT, UR19, 0x1, URZ ;  /* 0x0000000113137890 */ /* 0x000fe2000fffe0ff */
[----:B------:R-:W-:-:S03]  /*4070*/  ISETP.NE.AND P0, PT, R8, 0x2, PT ;  /* 0x000000020800780c */ /* 0x000fc60003f05270 */
[----:B------:R-:W-:Y:S01]  /*4080*/  UISETP.NE.AND UP0, UPT, UR19, 0x4, UPT ;  /* 0x000000041300788c */ /* 0x000fe2000bf05270 */
[----:B-12---:R-:W-:Y:S02]  /*4090*/  SEL R0, RZ, 0x1, P0 ;  /* 0x00000001ff007807 */ /* 0x006fe40000000000 */
[----:B------:R-:W-:Y:S01]  /*40a0*/  SEL R8, R8, RZ, P0 ;  /* 0x000000ff08087207 */ /* 0x000fe20000000000 */
[----:B------:R-:W-:Y:S01]  /*40b0*/  USEL UR8, URZ, 0x1, UP0 ;  /* 0x00000001ff087887 */ /* 0x000fe20008000000 */
[----:B------:R-:W-:Y:S01]  /*40c0*/  LOP3.LUT R3, R3, R0, RZ, 0x3c, !PT ;  /* 0x0000000003037212 */ /* 0x000fe200078e3cff */
[----:B------:R-:W-:-:S04]  /*40d0*/  USEL UR19, UR19, URZ, UP0 ;  /* 0x000000ff13137287 */ /* 0x000fc80008000000 */
[----:B------:R-:W-:Y:S01]  /*40e0*/  LOP3.LUT R9, R9, UR8, RZ, 0x3c, !PT ;  /* 0x0000000809097c12 */ /* 0x000fe2000f8e3cff */
[----:B------:R-:W-:Y:S07]  /*40f0*/  @P1 BRA `(.L_x_84) ;  /* 0xfffffff800881947 */ /* 0x000fee000383ffff */
[----:B------:R-:W1:Y:S01]  /*4100*/  S2UR UR6, SR_CgaCtaId ;  /* 0x00000000000679c3 */ /* 0x000e620000008800 */
[----:B------:R-:W-:Y:S01]  /*4110*/  ELECT P0, URZ, PT ;  /* 0x0000000000ff782f */ /* 0x000fe20003800000 */
[----:B------:R-:W-:Y:S01]  /*4120*/  HFMA2 R0, -RZ, RZ, 0, 5.9604644775390625e-08 ;  /* 0x00000001ff007431 */ /* 0x000fe200000001ff */
[----:B------:R-:W-:-:S05]  /*4130*/  UMOV UR8, 0x40 ;  /* 0x0000004000087882 */ /* 0x000fca0000000000 */
[----:B------:R-:W-:Y:S01]  /*4140*/  UVIRTCOUNT.DEALLOC.SMPOOL 0x80 ;  /* 0x000000800000784c */ /* 0x000fe20000000000 */
[----:B------:R-:W-:Y:S02]  /*4150*/  UISETP.NE.AND UP0, UPT, UR5, URZ, UPT ;  /* 0x000000ff0500728c */ /* 0x000fe4000bf05270 */
[----:B-1----:R-:W-:-:S09]  /*4160*/  ULEA UR6, UR6, UR8, 0x18 ;  /* 0x0000000806067291 */ /* 0x002fd2000f8ec0ff */
[----:B------:R1:W-:Y:S01]  /*4170*/  @P0 STS.U8 [UR6+0x1c], R0 ;  /* 0x00001c00ff000988 */ /* 0x0003e20008000006 */
[----:B------:R-:W-:Y:S05]  /*4180*/  BRA.U UP0, `(.L_x_85) ;  /* 0x0000000100a07547 */ /* 0x000fea000b800000 */
[----:B------:R-:W-:Y:S01]  /*4190*/  UIADD3 UR5, UPT, UPT, UR7, 0x140, URZ ;  /* 0x0000014007057890 */ /* 0x000fe2000fffe0ff */
[----:B------:R-:W-:-:S03]  /*41a0*/  SHF.L.U32 R3, R9, 0x1f, RZ ;  /* 0x0000001f09037819 */ /* 0x000fc600000006ff */
[----:B------:R-:W-:-:S09]  /*41b0*/  ULEA UR8, UR19, UR5, 0x3 ;  /* 0x0000000513087291 */ /* 0x000fd2000f8e18ff */
[----:B------:R-:W2:Y:S02]  /*41c0*/  SYNCS.PHASECHK.TRANS64.TRYWAIT P0, [UR8], R3 ;  /* 0x00000003ff0075a7 */ /* 0x000ea40008001108 */
[----:B--2---:R-:W-:Y:S05]  /*41d0*/  @!P0 BRA `(.L_x_86) ;  /* 0x00000048001c8947 */ /* 0x004fea0003800000 */
.L_x_174:
[----:B----4-:R-:W-:-:S04]  /*41e0*/  UIADD3 UR9, UPT, UPT, UR19, 0x1, URZ ;  /* 0x0000000113097890 */ /* 0x010fc8000fffe0ff */
        /* <DEDUP_REMOVED lines=8> */
.L_x_176:
        /* <DEDUP_REMOVED lines=9> */
.L_x_178:
[----:B------:R-:W-:-:S04]  /*4300*/  UIADD3 UR9, UPT, UPT, UR9, 0x1, URZ ;  /* 0x0000000109097890 */ /* 0x000fc8000fffe0ff */
[----:B------:R-:W-:-:S04]  /*4310*/  UISETP.NE.AND UP1, UPT, UR9, 0x4, UPT ;  /* 0x000000040900788c */ /* 0x000fc8000bf25270 */
[----:B------:R-:W-:Y:S02]  /*4320*/  USEL UR8, URZ, 0x1, UP1 ;  /* 0x00000001ff087887 */ /* 0x000fe40008800000 */
[----:B------:R-:W-:-:S04]  /*4330*/  USEL UR9, UR9, URZ, UP1 ;  /* 0x000000ff09097287 */ /* 0x000fc80008800000 */
[----:B------:R-:W-:Y:S01]  /*4340*/  ULEA UR9, UR9, UR5, 0x3 ;  /* 0x0000000509097291 */ /* 0x000fe2000f8e18ff */
[----:B-1----:R-:W-:-:S04]  /*4350*/  LOP3.LUT R3, R2, UR8, RZ, 0x3c, !PT ;  /* 0x0000000802037c12 */ /* 0x002fc8000f8e3cff */
[----:B------:R-:W-:Y:S01]  /*4360*/  SHF.L.U32 R3, R3, 0x1f, RZ ;  /* 0x0000001f03037819 */ /* 0x000fe200000006ff */
[----:B------:R-:W-:-:S04]  /*4370*/  IMAD.U32 R0, RZ, RZ, UR9 ;  /* 0x00000009ff007e24 */ /* 0x000fc8000f8e00ff */
[----:B------:R1:W2:Y:S03]  /*4380*/  SYNCS.PHASECHK.TRANS64.TRYWAIT P0, [R0+URZ], R3 ;  /* 0x00000003000075a7 */ /* 0x0002a600080011ff */
[----:B--2---:R-:W-:Y:S05]  /*4390*/  @!P0 NANOSLEEP.SYNCS 0x989680 ;  /* 0x009896800000895d */ /* 0x004fea0003900000 */
[----:B------:R-:W2:Y:S02]  /*43a0*/  @!P0 SYNCS.PHASECHK.TRANS64 P0, [R0+URZ], R3 ;  /* 0x00000003000085a7 */ /* 0x000ea400080010ff */
[----:B--2---:R-:W-:Y:S05]  /*43b0*/  @P0 BRA `(.L_x_89) ;  /* 0x0000000000200947 */ /* 0x004fea0003800000 */
.L_x_90:
[----:B--2---:R2:W4:Y:S02]  /*43c0*/  SYNCS.PHASECHK.TRANS64.TRYWAIT P0, [R0+URZ], R3 ;  /* 0x00000003000075a7 */ /* 0x00452400080011ff */
[----:B----4-:R-:W-:Y:S05]  /*43d0*/  @!P0 NANOSLEEP.SYNCS 0x989680 ;  /* 0x009896800000895d */ /* 0x010fea0003900000 */
[----:B------:R-:W4:Y:S02]  /*43e0*/  @!P0 SYNCS.PHASECHK.TRANS64 P0, [R0+URZ], R3 ;  /* 0x00000003000085a7 */ /* 0x000f2400080010ff */
[----:B----4-:R-:W-:Y:S05]  /*43f0*/  @!P0 BRA `(.L_x_90) ;  /* 0xfffffffc00f08947 */ /* 0x010fea000383ffff */
[----:B------:R-:W-:Y:S05]  /*4400*/  BRA `(.L_x_89) ;  /* 0x00000000000c7947 */ /* 0x000fea0003800000 */
.L_x_85:
[----:B------:R-:W-:-:S04]  /*4410*/  UIADD3 UR5, UPT, UPT, UR7, 0x180, URZ ;  /* 0x0000018007057890 */ /* 0x000fc8000fffe0ff */
[----:B------:R-:W-:-:S09]  /*4420*/  UPRMT UR5, UR4, 0x654, UR5 ;  /* 0x0000065404057896 */ /* 0x000fd20008000005 */
[----:B------:R-:W-:Y:S03]  /*4430*/  SYNCS.ARRIVE.TRANS64.RED.A1T0 RZ, [UR5], RZ ;  /* 0x000000ffffff79a7 */ /* 0x000fe60008100405 */
.L_x_89:
[----:B-12---:R-:W-:Y:S01]  /*4440*/  SHF.L.U32 R3, RZ, 0x1f, RZ ;  /* 0x0000001fff037819 */ /* 0x006fe200000006ff */
[----:B------:R-:W-:Y:S01]  /*4450*/  UIADD3 UR5, UPT, UPT, UR7, 0x180, URZ ;  /* 0x0000018007057890 */ /* 0x000fe2000fffe0ff */
[----:B------:R-:W-:Y:S02]  /*4460*/  PLOP3.LUT P0, PT, PT, PT, UP0, 0x80, 0x8 ;  /* 0x000000000008781c */ /* 0x000fe40003f0f008 */
[----:B------:R-:W1:Y:S02]  /*4470*/  SYNCS.PHASECHK.TRANS64.TRYWAIT P1, [UR7+0x180], R3 ;  /* 0x00018003ff0075a7 */ /* 0x000e640008021107 */
[----:B-1----:R-:W-:Y:S09]  /*4480*/  @!P1 BRA `(.L_x_91) ;  /* 0x0000004400b89947 */ /* 0x002ff20003800000 */
.L_x_180:
[----:B------:R-:W-:Y:S01]  /*4490*/  @!UP0 UPRMT UR5, UR4, 0x654, UR5 ;  /* 0x0000065404058896 */ /* 0x000fe20008000005 */
[----:B------:R-:W-:Y:S02]  /*44a0*/  UMOV UR8, 0xffff ;  /* 0x0000ffff00087882 */ /* 0x000fe40000000000 */
[----:B------:R-:W-:-:S06]  /*44b0*/  UMOV UR4, 0x1 ;  /* 0x0000000100047882 */ /* 0x000fcc0000000000 */
[----:B------:R-:W-:Y:S01]  /*44c0*/  @!P0 SYNCS.ARRIVE.TRANS64.RED.A1T0 RZ, [UR5], RZ ;  /* 0x000000ffffff89a7 */ /* 0x000fe20008100405 */
[----:B------:R-:W-:Y:S01]  /*44d0*/  NOP ;  /* 0x0000000000007918 */ /* 0x000fe20000000000 */
[----:B-1----:R-:W1:Y:S01]  /*44e0*/  LDS R0, [UR6+0x14] ;  /* 0x00001406ff007984 */ /* 0x002e620008000800 */
[----:B------:R-:W-:-:S04]  /*44f0*/  ULOP3.LUT UR5, UR21, 0xffff, URZ, 0xc0, !UPT ;  /* 0x0000ffff15057892 */ /* 0x000fc8000f8ec0ff */
[----:B------:R-:W-:-:S04]  /*4500*/  USHF.R.U32.HI UR5, URZ, 0x5, UR5 ;  /* 0x00000005ff057899 */ /* 0x000fc80008011605 */
[----:B------:R-:W-:Y:S02]  /*4510*/  USHF.L.U32 UR8, UR8, UR5, URZ ;  /* 0x0000000508087299 */ /* 0x000fe400080006ff */
[----:B------:R-:W-:-:S04]  /*4520*/  USHF.L.U32 UR4, UR4, UR5, URZ ;  /* 0x0000000504047299 */ /* 0x000fc800080006ff */
[----:B-1----:R-:W-:-:S04]  /*4530*/  LOP3.LUT R0, R0, UR8, RZ, 0xc0, !PT ;  /* 0x0000000800007c12 */ /* 0x002fc8000f8ec0ff */
[----:B------:R-:W-:-:S13]  /*4540*/  ISETP.NE.AND P0, PT, R0, UR8, PT ;  /* 0x0000000800007c0c */ /* 0x000fda000bf05270 */
[----:B------:R-:W-:Y:S05]  /*4550*/  @P0 BRA `(.L_x_92) ;  /* 0x0000000000580947 */ /* 0x000fea0003800000 */
[----:B------:R-:W1:Y:S02]  /*4560*/  LDS R0, [UR6+0x18] ;  /* 0x00001806ff007984 */ /* 0x000e640008000800 */
[----:B-1----:R-:W-:-:S04]  /*4570*/  LOP3.LUT R0, R0, UR4, RZ, 0xc0, !PT ;  /* 0x0000000400007c12 */ /* 0x002fc8000f8ec0ff */
[----:B------:R-:W-:-:S13]  /*4580*/  ISETP.NE.AND P0, PT, R0, UR4, PT ;  /* 0x0000000400007c0c */ /* 0x000fda000bf05270 */
[----:B------:R-:W-:Y:S05]  /*4590*/  @P0 BRA `(.L_x_93) ;  /* 0x00000000003c0947 */ /* 0x000fea0003800000 */
[----:B------:R-:W1:Y:S01]  /*45a0*/  S2R R2, SR_LANEID ;  /* 0x0000000000027919 */ /* 0x000e620000000000 */
[----:B------:R-:W-:Y:S01]  /*45b0*/  ULOP3.LUT UR8, URZ, UR8, URZ, 0x33, !UPT ;  /* 0x00000008ff087292 */ /* 0x000fe2000f8e33ff */
[----:B------:R-:W-:Y:S01]  /*45c0*/  LOP3.LUT R4, RZ, UR4, RZ, 0x33, !PT ;  /* 0x00000004ff047c12 */ /* 0x000fe2000f8e33ff */
[----:B------:R-:W-:Y:S02]  /*45d0*/  VOTEU.ANY UR7, UPT, PT ;  /* 0x0000000000077886 */ /* 0x000fe400038e0100 */
[----:B------:R-:W-:Y:S01]  /*45e0*/  UFLO.U32 UR7, UR7 ;  /* 0x00000007000772bd */ /* 0x000fe200080e0000 */
[----:B------:R-:W2:Y:S01]  /*45f0*/  REDUX UR4, R4 ;  /* 0x00000000040473c4 */ /* 0x000ea20000000000 */
[----:B------:R-:W-:-:S06]  /*4600*/  IMAD.U32 R0, RZ, RZ, UR8 ;  /* 0x00000008ff007e24 */ /* 0x000fcc000f8e00ff */
[----:B------:R1:W-:Y:S01]  /*4610*/  UTCATOMSWS.AND URZ, UR8 ;  /* 0x0000000800ff79e3 */ /* 0x0003e20008000000 */
[----:B------:R-:W3:Y:S01]  /*4620*/  REDUX UR5, R0 ;  /* 0x00000000000573c4 */ /* 0x000ee20000000000 */
[----:B-1----:R-:W-:Y:S01]  /*4630*/  ISETP.EQ.U32.AND P0, PT, R2, UR7, PT ;  /* 0x0000000702007c0c */ /* 0x002fe2000bf02070 */
[----:B--2---:R-:W-:Y:S01]  /*4640*/  IMAD.U32 R2, RZ, RZ, UR4 ;  /* 0x00000004ff027e24 */ /* 0x004fe2000f8e00ff */
[----:B---3--:R-:W-:-:S11]  /*4650*/  MOV R3, UR5 ;  /* 0x0000000500037c02 */ /* 0x008fd60008000f00 */
[----:B------:R1:W-:Y:S04]  /*4660*/  @P0 ATOMS.AND RZ, [UR6+0x14], R3 ;  /* 0x00001403ffff098c */ /* 0x0003e8000a800006 */
[----:B------:R1:W-:Y:S01]  /*4670*/  @P0 ATOMS.AND RZ, [UR6+0x18], R2 ;  /* 0x00001802ffff098c */ /* 0x0003e2000a800006 */
[----:B------:R-:W-:Y:S05]  /*4680*/  BRA `(.L_x_94) ;  /* 0x0000000000147947 */ /* 0x000fea0003800000 */
.L_x_93:
[----:B------:R-:W-:Y:S02]  /*4690*/  MOV R2, 0x46b0 ;  /* 0x000046b000027802 */ /* 0x000fe40000000f00 */
[----:B---345:R-:W-:Y:S05]  /*46a0*/  CALL.REL.NOINC `($__internal_0_$__cuda_sm10x_tcgen05_guardrail_trap_col_being_dealloced_not_returned_by_alloc) ;  /* 0x00000048000c7944 */ /* 0x038fea0003c00000 */
[----:B------:R-:W-:Y:S05]  /*46b0*/  BRA `(.L_x_94) ;  /* 0x0000000000087947 */ /* 0x000fea0003800000 */
.L_x_92:
[----:B------:R-:W-:Y:S02]  /*46c0*/  MOV R2, 0x46e0 ;  /* 0x000046e000027802 */ /* 0x000fe40000000f00 */
[----:B---345:R-:W-:Y:S05]  /*46d0*/  CALL.REL.NOINC `($__internal_2_$__cuda_sm10x_tcgen05_guardrail_trap_unallocated_columns_being_dealloced) ;  /* 0x0000004800187944 */ /* 0x038fea0003c00000 */
.L_x_94:
[----:B------:R-:W-:Y:S01]  /*46e0*/  NOP ;  /* 0x0000000000007918 */ /* 0x000fe20000000000 */
[----:B----4-:R-:W-:Y:S05]  /*46f0*/  EXIT ;  /* 0x000000000000794d */ /* 0x010fea0003800000 */
.L_x_65:
[----:B------:R-:W-:-:S09]  /*4700*/  UISETP.NE.OR UP5, UPT, UR10, 0x3, !UP5 ;  /* 0x000000030a00788c */ /* 0x000fd2000efa5670 */
[----:B------:R-:W-:Y:S05]  /*4710*/  BRA.U UP5, `(.L_x_95) ;  /* 0x0000000d05707547 */ /* 0x000fea000b800000 */
[----:B------:R-:W1:Y:S01]  /*4720*/  LDC R0, c[0x0][0xb30] ;  /* 0x0002cc00ff007b82 */ /* 0x000e620000000800 */
[----:B------:R-:W2:Y:S01]  /*4730*/  LDCU.64 UR8, c[0x0][0x888] ;  /* 0x00011100ff0877ac */ /* 0x000ea20008000a00 */
[----:B------:R-:W-:Y:S02]  /*4740*/  HFMA2 R29, -RZ, RZ, 0, 0 ;  /* 0x00000000ff1d7431 */ /* 0x000fe400000001ff */
[----:B------:R-:W-:Y:S01]  /*4750*/  IMAD.MOV.U32 R31, RZ, RZ, 0x1 ;  /* 0x00000001ff1f7424 */ /* 0x000fe200078e00ff */
[----:B------:R-:W-:Y:S01]  /*4760*/  MOV R23, 0x1000 ;  /* 0x0000100000177802 */ /* 0x000fe20000000f00 */
[----:B------:R-:W3:Y:S01]  /*4770*/  LDCU.64 UR4, c[0x0][0x890] ;  /* 0x00011200ff0477ac */ /* 0x000ee20008000a00 */
[----:B------:R-:W-:Y:S01]  /*4780*/  IMAD.MOV.U32 R30, RZ, RZ, RZ ;  /* 0x000000ffff1e7224 */ /* 0x000fe200078e00ff */
[----:B------:R-:W4:Y:S01]  /*4790*/  LDC R19, c[0x0][0x370] ;  /* 0x0000dc00ff137b82 */ /* 0x000f220000000800 */
[----:B------:R-:W-:Y:S01]  /*47a0*/  UMOV UR7, 0x400 ;  /* 0x0000040000077882 */ /* 0x000fe20000000000 */
[----:B------:R-:W-:-:S02]  /*47b0*/  UPLOP3.LUT UP1, UPT, UPT, UPT, UPT, 0x40, 0x4 ;  /* 0x000000000004789c */ /* 0x000fc40003f2e870 */
[----:B------:R-:W-:-:S04]  /*47c0*/  ULEA UR7, UR37, UR7, 0x18 ;  /* 0x0000000725077291 */ /* 0x000fc8000f8ec0ff */
[----:B------:R-:W4:Y:S01]  /*47d0*/  LDC R2, c[0x0][0xb0c] ;  /* 0x0002c300ff027b82 */ /* 0x000f220000000800 */
[----:B------:R-:W-:Y:S02]  /*47e0*/  UIADD3 UR13, UPT, UPT, UR7, 0xd8, URZ ;  /* 0x000000d8070d7890 */ /* 0x000fe4000fffe0ff */
[----:B--2---:R-:W-:Y:S02]  /*47f0*/  UISETP.NE.U32.AND UP3, UPT, UR8, URZ, UPT ;  /* 0x000000ff0800728c */ /* 0x004fe4000bf65070 */
[----:B------:R-:W-:Y:S02]  /*4800*/  UIADD3 UR25, UPT, UPT, UR7, 0xd0, URZ ;  /* 0x000000d007197890 */ /* 0x000fe4000fffe0ff */
[----:B---3--:R-:W-:Y:S01]  /*4810*/  UISETP.NE.U32.AND UP4, UPT, UR4, URZ, UPT ;  /* 0x000000ff0400728c */ /* 0x008fe2000bf85070 */
[----:B------:R-:W2:Y:S01]  /*4820*/  LDC R18, c[0x0][0xb20] ;  /* 0x0002c800ff127b82 */ /* 0x000ea20000000800 */
[----:B-1----:R-:W-:Y:S01]  /*4830*/  ISETP.NE.AND P1, PT, R0, 0x1, PT ;  /* 0x000000010000780c */ /* 0x002fe20003f25270 */
[----:B------:R-:W-:-:S02]  /*4840*/  UISETP.NE.AND.EX UP3, UPT, UR9, URZ, UPT, UP3 ;  /* 0x000000ff0900728c */ /* 0x000fc4000bf65330 */
[----:B------:R-:W-:Y:S02]  /*4850*/  UPRMT UR13, UR37, 0x654, UR13 ;  /* 0x00000654250d7896 */ /* 0x000fe4000800000d */
[----:B------:R-:W-:Y:S02]  /*4860*/  UISETP.NE.AND.EX UP4, UPT, UR5, URZ, UPT, UP4 ;  /* 0x000000ff0500728c */ /* 0x000fe4000bf85340 */
[----:B------:R-:W1:Y:S08]  /*4870*/  LDC.64 R32, c[0x0][0x348] ;  /* 0x0000d200ff207b82 */ /* 0x000e700000000a00 */
[----:B------:R-:W3:Y:S08]  /*4880*/  LDC.64 R16, c[0x0][0xb10] ;  /* 0x0002c400ff107b82 */ /* 0x000ef00000000a00 */
[----:B------:R-:W1:Y:S08]  /*4890*/  LDC.64 R6, c[0x0][0xb18] ;  /* 0x0002c600ff067b82 */ /* 0x000e700000000a00 */
[----:B------:R-:W1:Y:S08]  /*48a0*/  LDC.64 R4, c[0x0][0xb28] ;  /* 0x0002ca00ff047b82 */ /* 0x000e700000000a00 */
[----:B--2-4-:R-:W1:Y:S02]  /*48b0*/  LDC R22, c[0x0][0x374] ;  /* 0x0000dd00ff167b82 */ /* 0x014e640000000800 */
.L_x_104:
[C---:B------:R-:W-:Y:S02]  /*48c0*/  LEA R0, R30.reuse, UR7, 0x3 ;  /* 0x000000071e007c11 */ /* 0x040fe4000f8e18ff */
[----:B------:R-:W-:Y:S02]  /*48d0*/  SHF.L.U32 R3, R29, 0x1f, RZ ;  /* 0x0000001f1d037819 */ /* 0x000fe400000006ff */
[----:B------:R-:W-:Y:S02]  /*48e0*/  LEA R24, R30, UR7, 0x4 ;  /* 0x000000071e187c11 */ /* 0x000fe4000f8e20ff */
[----:B--2---:R-:W2:Y:S02]  /*48f0*/  SYNCS.PHASECHK.TRANS64.TRYWAIT P0, [R0+URZ+0x100], R3 ;  /* 0x00010003000075a7 */ /* 0x004ea400080011ff */
[----:B--2---:R-:W-:Y:S05]  /*4900*/  @!P0 BRA `(.L_x_96) ;  /* 0x0000004000b08947 */ /* 0x004fea0003800000 */
.L_x_181:
[----:B------:R-:W-:Y:S01]  /*4910*/  ISETP.GE.AND P0, PT, R40, 0x1, PT ;  /* 0x000000012800780c */ /* 0x000fe20003f06270 */
[----:B------:R-:W4:Y:S01]  /*4920*/  LDS.128 R24, [R24+0x190] ;  /* 0x0001900018187984 */ /* 0x000f220000000c00 */
[----:B--2---:R-:W-:Y:S01]  /*4930*/  VIADD R0, R0, 0x110 ;  /* 0x0000011000007836 */ /* 0x004fe20000000000 */
[----:B------:R-:W-:Y:S01]  /*4940*/  @!PT LDS RZ, [RZ] ;  /* 0x00000000fffff984 */ /* 0x000fe20000000800 */
[----:B------:R-:W-:Y:S01]  /*4950*/  @!PT LDS RZ, [RZ] ;  /* 0x00000000fffff984 */ /* 0x000fe20000000800 */
[----:B------:R-:W-:Y:S01]  /*4960*/  @!PT LDS RZ, [RZ] ;  /* 0x00000000fffff984 */ /* 0x000fe20000000800 */
[----:B------:R-:W-:Y:S01]  /*4970*/  @!PT LDS RZ, [RZ] ;  /* 0x00000000fffff984 */ /* 0x000fe20000000800 */
[----:B------:R2:W-:Y:S06]  /*4980*/  MEMBAR.ALL.CTA ;  /* 0x0000000000007992 */ /* 0x0005ec0000008000 */
[----:B--2---:R-:W2:Y:S01]  /*4990*/  FENCE.VIEW.ASYNC.S ;  /* 0x00000000000073c6 */ /* 0x004ea20000000000 */
[----:B------:R-:W-:Y:S04]  /*49a0*/  PRMT R0, RZ, 0x654, R0 ;  /* 0x00000654ff007816 */ /* 0x000fe80000000000 */
[----:B--2---:R2:W-:Y:S01]  /*49b0*/  SYNCS.ARRIVE.TRANS64.RED.A1T0 RZ, [R0+URZ], RZ ;  /* 0x000000ff00ff79a7 */ /* 0x0045e200081004ff */
[----:B----4-:R-:W-:Y:S11]  /*49c0*/  LOP3.LUT P3, RZ, R26, 0x1, RZ, 0xc0, !PT ;  /* 0x000000011aff7812 */ /* 0x010ff6000786c0ff */
[----:B------:R-:W-:Y:S02]  /*49d0*/  @!UPT UIADD3 URZ, UPT, UPT, URZ, URZ, URZ ;  /* 0x000000fffffff290 */ /* 0x000fe4000fffe0ff */
[----:B------:R-:W-:Y:S02]  /*49e0*/  @P3 MOV R13, R24 ;  /* 0x00000018000d3202 */ /* 0x000fe40000000f00 */
[----:B------:R-:W-:Y:S01]  /*49f0*/  @P3 LOP3.LUT R8, R25, 0xffff, RZ, 0xc0, !PT ;  /* 0x0000ffff19083812 */ /* 0x000fe200078ec0ff */
[----:B--2---:R-:W-:Y:S06]  /*4a00*/  @!P0 BRA `(.L_x_97) ;  /* 0x0000000000a48947 */ /* 0x004fec0003800000 */
[----:B-1----:R-:W-:Y:S01]  /*4a10*/  IMAD.HI.U32 R35, R22, R7, RZ ;  /* 0x0000000716237227 */ /* 0x002fe200078e00ff */
[----:B------:R-:W-:Y:S02]  /*4a20*/  ISETP.NE.AND P0, PT, R6, 0x1, PT ;  /* 0x000000010600780c */ /* 0x000fe40003f05270 */
[----:B------:R-:W-:Y:S01]  /*4a30*/  ISETP.NE.AND P2, PT, R40, 0x1, PT ;  /* 0x000000012800780c */ /* 0x000fe20003f45270 */
[----:B---3--:R-:W-:Y:S01]  /*4a40*/  IMAD.HI.U32 R34, R19, R16, RZ ;  /* 0x0000001013227227 */ /* 0x008fe200078e00ff */
[----:B------:R-:W-:Y:S02]  /*4a50*/  SHF.R.U32.HI R35, RZ, R18, R35 ;  /* 0x00000012ff237219 */ /* 0x000fe40000011623 */
[----:B------:R-:W-:Y:S01]  /*4a60*/  ISETP.NE.AND P4, PT, R2, 0x1, PT ;  /* 0x000000010200780c */ /* 0x000fe20003f85270 */
[----:B------:R-:W-:Y:S01]  /*4a70*/  IMAD.HI.U32 R36, R13, R16, RZ ;  /* 0x000000100d247227 */ /* 0x000fe200078e00ff */
[----:B------:R-:W-:Y:S02]  /*4a80*/  SHF.R.U32.HI R34, RZ, R17, R34 ;  /* 0x00000011ff227219 */ /* 0x000fe40000011622 */
[----:B------:R-:W-:Y:S01]  /*4a90*/  SEL R3, R22, R35, !P0 ;  /* 0x0000002316037207 */ /* 0x000fe20004000000 */
[C---:B------:R-:W-:Y:S01]  /*4aa0*/  IMAD.HI.U32 R35, R8.reuse, R7, RZ ;  /* 0x0000000708237227 */ /* 0x040fe200078e00ff */
[----:B------:R-:W-:Y:S02]  /*4ab0*/  SEL R11, R19, R34, !P4 ;  /* 0x00000022130b7207 */ /* 0x000fe40006000000 */
[----:B------:R-:W-:Y:S01]  /*4ac0*/  SHF.R.U32.HI R36, RZ, R17, R36 ;  /* 0x00000011ff247219 */ /* 0x000fe20000011624 */
[----:B------:R-:W-:Y:S01]  /*4ad0*/  IMAD.HI.U32 R38, R3, R4, RZ ;  /* 0x0000000403267227 */ /* 0x000fe200078e00ff */
[----:B------:R-:W-:Y:S03]  /*4ae0*/  SHF.R.U32.HI R35, RZ, R18, R35 ;  /* 0x00000012ff237219 */ /* 0x000fe60000011623 */
[----:B------:R-:W-:Y:S01]  /*4af0*/  IMAD.HI.U32 R34, R11, R4, RZ ;  /* 0x000000040b227227 */ /* 0x000fe200078e00ff */
[----:B------:R-:W-:Y:S02]  /*4b00*/  @P2 SHF.R.U32.HI R3, RZ, R5, R38 ;  /* 0x00000005ff032219 */ /* 0x000fe40000011626 */
[----:B------:R-:W-:Y:S02]  /*4b10*/  SEL R9, R8, R35, !P0 ;  /* 0x0000002308097207 */ /* 0x000fe40004000000 */
[----:B------:R-:W-:Y:S01]  /*4b20*/  @P2 SHF.R.U32.HI R11, RZ, R5, R34 ;  /* 0x00000005ff0b2219 */ /* 0x000fe20000011622 */
[C---:B------:R-:W-:Y:S01]  /*4b30*/  IMAD R10, R40.reuse, R3, RZ ;  /* 0x00000003280a7224 */ /* 0x040fe200078e02ff */
[----:B------:R-:W-:Y:S01]  /*4b40*/  SEL R3, R13, R36, !P4 ;  /* 0x000000240d037207 */ /* 0x000fe20006000000 */
[C---:B------:R-:W-:Y:S03]  /*4b50*/  IMAD.HI.U32 R14, R9.reuse, R4, RZ ;  /* 0x00000004090e7227 */ /* 0x040fe600078e00ff */
[----:B------:R-:W-:Y:S01]  /*4b60*/  ISETP.GE.AND P0, PT, R9, R10, PT ;  /* 0x0000000a0900720c */ /* 0x000fe20003f06270 */
[C---:B------:R-:W-:Y:S01]  /*4b70*/  IMAD R12, R40.reuse, R11, RZ ;  /* 0x0000000b280c7224 */ /* 0x040fe200078e02ff */
[-C--:B------:R-:W-:Y:S04]  /*4b80*/  SHF.R.U32.HI R14, RZ, R5.reuse, R14 ;  /* 0x00000005ff0e7219 */ /* 0x080fe8000001160e */
[----:B------:R-:W-:Y:S02]  /*4b90*/  ISETP.GE.OR P0, PT, R3, R12, P0 ;  /* 0x0000000c0300720c */ /* 0x000fe40000706670 */
[----:B------:R-:W-:Y:S05]  /*4ba0*/  SEL R15, R9, R14, !P2 ;  /* 0x0000000e090f7207 */ /* 0x000fea0005000000 */
[----:B------:R-:W-:Y:S04]  /*4bb0*/  IMAD.MOV R14, RZ, RZ, -R15 ;  /* 0x000000ffff0e7224 */ /* 0x000fe800078e0a0f */
[----:B------:R-:W-:Y:S02]  /*4bc0*/  IMAD R14, R40, R14, R9 ;  /* 0x0000000e280e7224 */ /* 0x000fe400078e0209 */
[C---:B------:R-:W-:Y:S05]  /*4bd0*/  @!P0 IMAD.HI.U32 R10, R3.reuse, R4, RZ ;  /* 0x00000004030a8227 */ /* 0x040fea00078e00ff */
[----:B------:R-:W-:Y:S04]  /*4be0*/  @!P0 SHF.R.U32.HI R10, RZ, R5, R10 ;  /* 0x00000005ff0a8219 */ /* 0x000fe8000001160a */
[----:B------:R-:W-:Y:S01]  /*4bf0*/  @!P0 SEL R0, R3, R10, !P2 ;  /* 0x0000000a03008207 */ /* 0x000fe20005000000 */
[----:B------:R-:W-:Y:S03]  /*4c00*/  IMAD.MOV R10, RZ, RZ, -R3 ;  /* 0x000000ffff0a7224 */ /* 0x000fe600078e0a03 */
[----:B------:R-:W-:Y:S01]  /*4c10*/  @!P0 IADD3 R15, PT, PT, R15, -R0, RZ ;  /* 0x800000000f0f8210 */ /* 0x000fe20007ffe0ff */
[----:B------:R-:W-:Y:S01]  /*4c20*/  @!P0 IMAD R0, R11, R14, R0 ;  /* 0x0000000e0b008224 */ /* 0x000fe200078e0200 */
[----:B------:R-:W-:Y:S01]  /*4c30*/  IADD3 R11, PT, PT, -R9, RZ, RZ ;  /* 0x000000ff090b7210 */ /* 0x000fe20007ffe1ff */
[----:B------:R-:W-:Y:S02]  /*4c40*/  IMAD R13, R2, R10, R13 ;  /* 0x0000000a020d7224 */ /* 0x000fe400078e020d */
[----:B------:R-:W-:Y:S02]  /*4c50*/  @!P0 IMAD R9, R15, R40, R3 ;  /* 0x000000280f098224 */ /* 0x000fe400078e0203 */
[----:B------:R-:W-:Y:S02]  /*4c60*/  @!P0 IMAD.MOV.U32 R3, RZ, RZ, R0 ;  /* 0x000000ffff038224 */ /* 0x000fe400078e0000 */
[----:B------:R-:W-:Y:S02]  /*4c70*/  IMAD R8, R6, R11, R8 ;  /* 0x0000000b06087224 */ /* 0x000fe400078e0208 */
[----:B------:R-:W-:Y:S02]  /*4c80*/  IMAD R13, R3, R2, R13 ;  /* 0x00000002030d7224 */ /* 0x000fe400078e020d */
[----:B------:R-:W-:Y:S02]  /*4c90*/  IMAD R8, R9, R6, R8 ;  /* 0x0000000609087224 */ /* 0x000fe400078e0208 */
.L_x_97:
[----:B------:R-:W-:Y:S05]  /*4ca0*/  BRA.U UP1, `(.L_x_98) ;  /* 0x0000000101107547 */ /* 0x000fea000b800000 */
[----:B------:R-:W-:Y:S04]  /*4cb0*/  MOV R0, UR6 ;  /* 0x0000000600007c02 */ /* 0x000fe80008000f00 */
[----:B------:R-:W-:Y:S04]  /*4cc0*/  SHF.L.U32 R3, R0, 0x1f, RZ ;  /* 0x0000001f00037819 */ /* 0x000fe800000006ff */
[----:B------:R-:W2:Y:S02]  /*4cd0*/  SYNCS.PHASECHK.TRANS64.TRYWAIT P0, [UR7+0xf8], R3 ;  /* 0x0000f803ff0075a7 */ /* 0x000ea40008001107 */
[----:B--2---:R-:W-:Y:S05]  /*4ce0*/  @!P0 BRA `(.L_x_99) ;  /* 0x0000003c00cc8947 */ /* 0x004fea0003800000 */
.L_x_98:
[----:B------:R-:W-:Y:S02]  /*4cf0*/  R2UR UR26, R20 ;  /* 0x00000000141a72ca */ /* 0x000fe400000e0000 */
[----:B------:R-:W-:Y:S02]  /*4d00*/  R2UR UR27, R21 ;  /* 0x00000000151b72ca */ /* 0x000fe400000e0000 */
[----:B------:R-:W-:Y:S02]  /*4d10*/  ISETP.NE.U32.AND P2, PT, RZ, UR4, PT ;  /* 0x00000004ff007c0c */ /* 0x000fe4000bf45070 */
[----:B------:R-:W-:Y:S02]  /*4d20*/  SHF.L.U32 R12, R31, 0x1f, RZ ;  /* 0x0000001f1f0c7819 */ /* 0x000fe400000006ff */
[----:B------:R-:W-:Y:S05]  /*4d30*/  ISETP.NE.AND.EX P2, PT, RZ, UR5, PT, P2 ;  /* 0x00000005ff007c0c */ /* 0x000fea000bf45320 */
[----:B------:R-:W-:Y:S02]  /*4d40*/  USHF.L.U32 UR26, UR26, 0x7, URZ ;  /* 0x000000071a1a7899 */ /* 0x000fe400080006ff */
[----:B------:R-:W-:Y:S01]  /*4d50*/  USHF.L.U32 UR27, UR27, 0x6, URZ ;  /* 0x000000061b1b7899 */ /* 0x000fe200080006ff */
[----:B------:R-:W-:Y:S11]  /*4d60*/  BRA.U !UP4, `(.L_x_100) ;  /* 0x000000010c347547 */ /* 0x000ff6000b800000 */
[----:B------:R-:W-:Y:S01]  /*4d70*/  UPLOP3.LUT UP0, UPT, UPT, UPT, UP3, 0x80, 0x8 ;  /* 0x000000000008789c */ /* 0x000fe20003f0f030 */
[----:B--2---:R-:W-:Y:S02]  /*4d80*/  HFMA2 R0, -RZ, RZ, 0, 5.9604644775390625e-08 ;  /* 0x00000001ff007431 */ /* 0x004fe400000001ff */
[----:B------:R-:W-:Y:S03]  /*4d90*/  IMAD.MOV.U32 R91, RZ, RZ, 0x1 ;  /* 0x00000001ff5b7424 */ /* 0x000fe600078e00ff */
[----:B------:R-:W-:Y:S05]  /*4da0*/  PLOP3.LUT P0, PT, PT, PT, UP0, 0x80, 0x8 ;  /* 0x000000000008781c */ /* 0x000fea0003f0f008 */
[----:B------:R-:W2:Y:S01]  /*4db0*/  @UP0 LDCU.64 UR10, c[0x0][0x888] ;  /* 0x00011100ff0a07ac */ /* 0x000ea20008000a00 */
[----:B------:R-:W-:Y:S07]  /*4dc0*/  @UP0 UIMAD UR8, UR36, UR4, URZ ;  /* 0x00000004240802a4 */ /* 0x000fee000f8e02ff */
[----:B------:R-:W-:Y:S01]  /*4dd0*/  @!P0 PRMT R91, R0, 0x7610, R91 ;  /* 0x00007610005b8816 */ /* 0x000fe2000000005b */
[----:B--2---:R-:W-:Y:S03]  /*4de0*/  @UP0 UIMAD.WIDE UR10, UR8, 0x4, UR10 ;  /* 0x00000004080a08a5 */ /* 0x004fe6000f8e020a */
[----:B------:R-:W2:Y:S03]  /*4df0*/  @!UP0 LDCU UR8, c[0x0][0x880] ;  /* 0x00011000ff0887ac */ /* 0x000ea60008000800 */
[----:B------:R-:W-:Y:S01]  /*4e00*/  IMAD.U32 R10, RZ, RZ, UR10 ;  /* 0x0000000aff0a7e24 */ /* 0x000fe2000f8e00ff */
[----:B------:R-:W-:Y:S05]  /*4e10*/  MOV R11, UR11 ;  /* 0x0000000b000b7c02 */ /* 0x000fea0008000f00 */
[----:B-----5:R4:W5:Y:S02]  /*4e20*/  @P0 LDG.E R50, desc[UR46][R10.64] ;  /* 0x0000002e0a320981 */ /* 0x020964000c1e1900 */
[----:B--2-4-:R-:W-:Y:S07]  /*4e30*/  @!P0 IMAD.U32 R50, RZ, RZ, UR8 ;  /* 0x00000008ff328e24 */ /* 0x014fee000f8e00ff */
.L_x_100:
[----:B-----5:R-:W-:Y:S01]  /*4e40*/  @!P2 ISETP.EQ.AND P0, PT, R50, RZ, PT ;  /* 0x000000ff3200a20c */ /* 0x020fe20003f02270 */
[----:B------:R-:W-:Y:S01]  /*4e50*/  @!UPT UIADD3 URZ, UPT, UPT, URZ, URZ, URZ ;  /* 0x000000fffffff290 */ /* 0x000fe2000fffe0ff */
[----:B------:R-:W-:Y:S11]  /*4e60*/  @!P2 BRA `(.L_x_101) ;  /* 0x000000000014a947 */ /* 0x000ff60003800000 */
[----:B------:R-:W-:Y:S02]  /*4e70*/  LOP3.LUT P2, RZ, R91, 0xff, RZ, 0xc0, !PT ;  /* 0x000000ff5bff7812 */ /* 0x000fe4000784c0ff */
[----:B------:R-:W-:Y:S04]  /*4e80*/  PLOP3.LUT P0, PT, PT, PT, UP0, 0x80, 0x8 ;  /* 0x000000000008781c */ /* 0x000fe80003f0f008 */
[----:B------:R-:W-:Y:S07]  /*4e90*/  PLOP3.LUT P0, PT, P0, PT, PT, 0x8, 0x80 ;  /* 0x000000000080781c */ /* 0x000fee000070e170 */
[----:B------:R-:W-:Y:S11]  /*4ea0*/  @P2 ISETP.EQ.AND P0, PT, R50, RZ, PT ;  /* 0x000000ff3200220c */ /* 0x000ff60003f02270 */
[----:B------:R-:W-:Y:S02]  /*4eb0*/  @!UPT UIADD3 URZ, UPT, UPT, URZ, URZ, URZ ;  /* 0x000000fffffff290 */ /* 0x000fe4000fffe0ff */
.L_x_101:
[----:B------:R-:W4:Y:S01]  /*4ec0*/  SYNCS.PHASECHK.TRANS64.TRYWAIT P2, [UR7+0xe0], R12 ;  /* 0x0000e00cff0075a7 */ /* 0x000f220008041107 */
[----:B------:R-:W-:Y:S04]  /*4ed0*/  ELECT P4, URZ, PT ;  /* 0x0000000000ff782f */ /* 0x000fe80003880000 */
[----:B------:R-:W-:Y:S11]  /*4ee0*/  PLOP3.LUT P4, PT, P0, P4, PT, 0xf2, 0x2f ;  /* 0x00000000002f781c */ /* 0x000ff60000789e72 */
[----:B------:R-:W-:Y:S02]  /*4ef0*/  @!UPT UIADD3 URZ, UPT, UPT, URZ, URZ, URZ ;  /* 0x000000fffffff290 */ /* 0x000fe4000fffe0ff */
[----:B-1----:R-:W-:Y:S05]  /*4f00*/  @!P4 IADD3 R21, P0, PT, R32, 0x580, RZ ;  /* 0x000005802015c810 */ /* 0x002fea0007f1e0ff */
[----:B------:R-:W-:Y:S01]  /*4f10*/  @!P4 IMAD.X R20, RZ, RZ, R33, P0 ;  /* 0x000000ffff14c224 */ /* 0x000fe200000e0621 */
[----:B----4-:R-:W-:Y:S07]  /*4f20*/  @!P2 BRA `(.L_x_102) ;  /* 0x0000003c0054a947 */ /* 0x010fee0003800000 */
.L_x_184:
[----:B------:R-:W4:Y:S01]  /*4f30*/  LDC.64 R14, c[0x0][0xb10] ;  /* 0x0002c400ff0e7b82 */ /* 0x000f220000000a00 */
[----:B------:R-:W-:Y:S01]  /*4f40*/  @!P4 R2UR UR9, R21 ;  /* 0x000000001509c2ca */ /* 0x000fe200000e0000 */
[----:B------:R-:W-:Y:S01]  /*4f50*/  VOTEU.ALL UP1, P4 ;  /* 0x0000000000ff7886 */ /* 0x000fe20002020000 */
[----:B------:R-:W-:Y:S01]  /*4f60*/  @!P4 R2UR UR8, R20 ;  /* 0x000000001408c2ca */ /* 0x000fe200000e0000 */
[----:B------:R-:W-:Y:S01]  /*4f70*/  VOTEU.ALL UP2, P4 ;  /* 0x0000000000ff7886 */ /* 0x000fe20002040000 */
[----:B------:R-:W-:Y:S03]  /*4f80*/  UMOV UR16, 0x0 ;  /* 0x0000000000107882 */ /* 0x000fe60000000000 */
[----:B------:R-:W5:Y:S01]  /*4f90*/  LDC.64 R10, c[0x0][0xb18] ;  /* 0x0002c600ff0a7b82 */ /* 0x000f620000000a00 */
[----:B------:R-:W-:Y:S01]  /*4fa0*/  @!UP1 UIADD3 UR24, UPT, UPT, UR7, 0x200, URZ ;  /* 0x0000020007189890 */ /* 0x000fe2000fffe0ff */
[----:B------:R-:W-:Y:S01]  /*4fb0*/  @P3 SHF.R.U32.HI R28, RZ, 0x10, R25 ;  /* 0x00000010ff1c3819 */ /* 0x000fe20000011619 */
[----:B------:R-:W-:Y:S01]  /*4fc0*/  UMOV UR17, 0x10000000 ;  /* 0x1000000000117882 */ /* 0x000fe20000000000 */
[----:B------:R-:W-:Y:S01]  /*4fd0*/  UMOV UR28, UR36 ;  /* 0x00000024001c7c82 */ /* 0x000fe20008000000 */
[----:B------:R-:W-:Y:S03]  /*4fe0*/  @!UP1 UIADD3 UR10, UPT, UPT, UR26, 0x40, URZ ;  /* 0x000000401a0a9890 */ /* 0x000fe6000fffe0ff */
[----:B--2---:R-:W2:Y:S01]  /*4ff0*/  @!P1 LDC R0, c[0x0][0xb20] ;  /* 0x0002c800ff009b82 */ /* 0x004ea20000000800 */
[----:B------:R-:W-:Y:S01]  /*5000*/  UMOV UR11, UR27 ;  /* 0x0000001b000b7c82 */ /* 0x000fe20008000000 */
[----:B------:R-:W-:Y:S01]  /*5010*/  IMAD.U32 R20, RZ, RZ, UR9 ;  /* 0x00000009ff147e24 */ /* 0x000fe2000f8e00ff */
[----:B------:R-:W-:Y:S05]  /*5020*/  UMOV UR9, UR25 ;  /* 0x0000001900097c82 */ /* 0x000fea0008000000 */
[----:B-1----:R-:W1:Y:S01]  /*5030*/  @!P1 LDC R3, c[0x0][0xb0c] ;  /* 0x0002c300ff039b82 */ /* 0x002e620000000800 */
[----:B------:R-:W-:Y:S01]  /*5040*/  IMAD.U32 R21, RZ, RZ, UR8 ;  /* 0x00000008ff157e24 */ /* 0x000fe2000f8e00ff */
[----:B------:R-:W-:Y:S01]  /*5050*/  @!UP1 UIADD3 UR8, UPT, UPT, UR7, 0xa00, URZ ;  /* 0x00000a0007089890 */ /* 0x000fe2000fffe0ff */
[----:B------:R-:W-:Y:S01]  /*5060*/  @!P4 R2UR UR18, R20 ;  /* 0x000000001412c2ca */ /* 0x000fe200000e0000 */
[----:B------:R-:W-:Y:S01]  /*5070*/  VOTEU.ALL UP1, P4 ;  /* 0x0000000000ff7886 */ /* 0x000fe20002020000 */
[----:B------:R-:W-:Y:S01]  /*5080*/  @!P4 IMAD.MOV.U32 R20, RZ, RZ, 0x1000 ;  /* 0x00001000ff14c424 */ /* 0x000fe200078e00ff */
[----:B------:R-:W-:Y:S01]  /*5090*/  @!P4 R2UR UR19, R21 ;  /* 0x000000001513c2ca */ /* 0x000fe200000e0000 */
[----:B------:R-:W-:Y:S01]  /*50a0*/  UMOV UR12, UR36 ;  /* 0x00000024000c7c82 */ /* 0x000fe20008000000 */
[----:B------:R-:W-:Y:S01]  /*50b0*/  UPRMT UR14, UR37, 0x654, UR25 ;  /* 0x00000654250e7896 */ /* 0x000fe20008000019 */
[----:B------:R-:W-:Y:S10]  /*50c0*/  VIADD R30, R30, 0x1 ;  /* 0x000000011e1e7836 */ /* 0x000ff40000000000 */
[----:B------:R1:W-:Y:S02]  /*50d0*/  @!UP2 UTMALDG.3D [UR24], [UR18], desc[UR16] ;  /* 0x000010181200a5b4 */ /* 0x0003e40008011000 */
[----:B-1----:R-:W-:Y:S01]  /*50e0*/  @!P1 ISETP.NE.AND P2, PT, R3, 0x1, PT ;  /* 0x000000010300980c */ /* 0x002fe20003f45270 */
[C---:B----4-:R-:W-:Y:S01]  /*50f0*/  @!P1 IMAD.HI.U32 R14, R13.reuse, R14, RZ ;  /* 0x0000000e0d0e9227 */ /* 0x050fe200078e00ff */
[----:B-----5:R-:W-:Y:S01]  /*5100*/  @!P1 ISETP.NE.AND P0, PT, R10, 0x1, PT ;  /* 0x000000010a00980c */ /* 0x020fe20003f05270 */
[----:B------:R1:W-:Y:S01]  /*5110*/  @!UP1 UTMALDG.3D [UR8], [UR18], desc[UR16] ;  /* 0x00001008120095b4 */ /* 0x0003e20008011000 */
[----:B------:R1:W-:Y:S01]  /*5120*/  @!P4 SYNCS.ARRIVE.TRANS64.RED.A0TR RZ, [UR7+0xd0], R20 ;  /* 0x0000d014ffffc9a7 */ /* 0x0003e20008300407 */
[C---:B------:R-:W-:Y:S01]  /*5130*/  @!P1 IMAD.HI.U32 R11, R8.reuse, R11, RZ ;  /* 0x0000000b080b9227 */ /* 0x040fe200078e00ff */
[----:B------:R-:W-:Y:S04]  /*5140*/  @!P1 SHF.R.U32.HI R14, RZ, R15, R14 ;  /* 0x0000000fff0e9219 */ /* 0x000fe8000001160e */
[----:B--2---:R-:W-:Y:S02]  /*5150*/  @!P1 SHF.R.U32.HI R9, RZ, R0, R11 ;  /* 0x00000000ff099219 */ /* 0x004fe4000001160b */
[----:B------:R-:W-:Y:S02]  /*5160*/  @!P1 SEL R14, R13, R14, !P2 ;  /* 0x0000000e0d0e9207 */ /* 0x000fe40005000000 */
[----:B------:R-:W-:Y:S05]  /*5170*/  @!P1 SEL R9, R8, R9, !P0 ;  /* 0x0000000908099207 */ /* 0x000fea0004000000 */
[----:B------:R-:W-:Y:S01]  /*5180*/  @!P1 IMAD.IADD R0, R9, 0x1, -R14 ;  /* 0x0000000109009824 */ /* 0x000fe200078e0a0e */
[----:B------:R-:W-:Y:S01]  /*5190*/  SYNCS.ARRIVE.TRANS64.RED.A1T0 RZ, [UR14], RZ ;  /* 0x000000ffffff79a7 */ /* 0x000fe2000810040e */
[----:B------:R-:W-:Y:S02]  /*51a0*/  @!P1 IMAD.IADD R9, R14, 0x1, -R9 ;  /* 0x000000010e099824 */ /* 0x000fe400078e0a09 */
[----:B------:R-:W-:Y:S02]  /*51b0*/  @!P1 IMAD R13, R0, R3, R13 ;  /* 0x00000003000d9224 */ /* 0x000fe400078e020d */
[----:B------:R-:W-:Y:S01]  /*51c0*/  @!P1 IMAD R8, R9, R10, R8 ;  /* 0x0000000a09089224 */ /* 0x000fe200078e0208 */
[----:B------:R-:W2:Y:S02]  /*51d0*/  SYNCS.PHASECHK.TRANS64.TRYWAIT P5, [UR7+0xe8], R12 ;  /* 0x0000e80cff0075a7 */ /* 0x000ea400080a1107 */
[----:B-12---:R-:W-:Y:S05]  /*51e0*/  @!P5 BRA `(.L_x_103) ;  /* 0x0000003800bcd947 */ /* 0x006fea0003800000 */
.L_x_186:
[----:B-1----:R-:W-:Y:S01]  /*51f0*/  @!P4 IADD3 R3, P0, PT, R32, 0x580, RZ ;  /* 0x000005802003c810 */ /* 0x002fe20007f1e0ff */
[----:B------:R-:W-:Y:S01]  /*5200*/  VOTEU.ALL UP1, P4 ;  /* 0x0000000000ff7886 */ /* 0x000fe20002020000 */
[----:B------:R-:W-:Y:S01]  /*5210*/  VOTEU.ALL UP2, P4 ;  /* 0x0000000000ff7886 */ /* 0x000fe20002040000 */
[----:B------:R-:W-:Y:S01]  /*5220*/  UMOV UR14, 0x0 ;  /* 0x00000000000e7882 */ /* 0x000fe20000000000 */
[----:B------:R-:W-:Y:S01]  /*5230*/  @!P4 R2UR UR9, R3 ;  /* 0x000000000309c2ca */ /* 0x000fe200000e0000 */
[----:B------:R-:W-:Y:S01]  /*5240*/  @!P4 IMAD.X R0, RZ, RZ, R33, P0 ;  /* 0x000000ffff00c224 */ /* 0x000fe200000e0621 */
[----:B------:R-:W-:Y:S01]  /*5250*/  @!UP1 UIADD3 UR17, UPT, UPT, UR7, 0xd8, URZ ;  /* 0x000000d807119890 */ /* 0x000fe2000fffe0ff */
[----:B------:R-:W-:Y:S01]  /*5260*/  ISETP.NE.AND P0, PT, R30, 0x2, PT ;  /* 0x000000021e00780c */ /* 0x000fe20003f05270 */
[----:B------:R-:W-:Y:S01]  /*5270*/  @!UP1 UIADD3 UR18, UPT, UPT, UR26, 0x20, URZ ;  /* 0x000000201a129890 */ /* 0x000fe2000fffe0ff */
[----:B------:R-:W-:Y:S01]  /*5280*/  LOP3.LUT R31, R31, 0x1, RZ, 0x3c, !PT ;  /* 0x000000011f1f7812 */ /* 0x000fe200078e3cff */
[----:B------:R-:W-:Y:S01]  /*5290*/  @!UP1 UIADD3 UR16, UPT, UPT, UR7, 0x1200, URZ ;  /* 0x0000120007109890 */ /* 0x000fe2000fffe0ff */
[----:B------:R-:W-:Y:S01]  /*52a0*/  @!P4 R2UR UR8, R0 ;  /* 0x000000000008c2ca */ /* 0x000fe200000e0000 */
[----:B------:R-:W-:Y:S01]  /*52b0*/  UMOV UR15, 0x10000000 ;  /* 0x10000000000f7882 */ /* 0x000fe20000000000 */
[----:B------:R-:W-:Y:S01]  /*52c0*/  UMOV UR19, UR27 ;  /* 0x0000001b00137c82 */ /* 0x000fe20008000000 */
[----:B------:R-:W-:Y:S01]  /*52d0*/  UMOV UR20, UR36 ;  /* 0x0000002400147c82 */ /* 0x000fe20008000000 */
[----:B------:R-:W-:Y:S01]  /*52e0*/  @!UP1 UIADD3 UR10, UPT, UPT, UR26, 0x60, URZ ;  /* 0x000000601a0a9890 */ /* 0x000fe2000fffe0ff */
[----:B------:R-:W-:Y:S01]  /*52f0*/  SEL R0, RZ, 0x1, P0 ;  /* 0x00000001ff007807 */ /* 0x000fe20000000000 */
[----:B------:R-:W-:Y:S01]  /*5300*/  IMAD.U32 R10, RZ, RZ, UR9 ;  /* 0x00000009ff0a7e24 */ /* 0x000fe2000f8e00ff */
[----:B------:R-:W-:Y:S01]  /*5310*/  UMOV UR11, UR27 ;  /* 0x0000001b000b7c82 */ /* 0x000fe20008000000 */
[----:B------:R-:W-:Y:S01]  /*5320*/  UMOV UR12, UR36 ;  /* 0x00000024000c7c82 */ /* 0x000fe20008000000 */
[----:B------:R-:W-:Y:S01]  /*5330*/  UMOV UR9, UR17 ;  /* 0x0000001100097c82 */ /* 0x000fe20008000000 */
[----:B------:R-:W-:Y:S01]  /*5340*/  @P3 R2UR UR36, R28 ;  /* 0x000000001c2432ca */ /* 0x000fe200000e0000 */
[----:B------:R-:W-:Y:S01]  /*5350*/  IMAD.IADD R20, R8, 0x1, R83 ;  /* 0x0000000108147824 */ /* 0x000fe200078e0253 */
[----:B------:R-:W-:Y:S01]  /*5360*/  @!P4 R2UR UR22, R10 ;  /* 0x000000000a16c2ca */ /* 0x000fe200000e0000 */
[----:B------:R-:W-:Y:S01]  /*5370*/  IMAD.U32 R11, RZ, RZ, UR8 ;  /* 0x00000008ff0b7e24 */ /* 0x000fe2000f8e00ff */
[----:B------:R-:W-:Y:S01]  /*5380*/  @!UP1 UIADD3 UR8, UPT, UPT, UR7, 0x1a00, URZ ;  /* 0x00001a0007089890 */ /* 0x000fe2000fffe0ff */
[----:B------:R-:W-:Y:S01]  /*5390*/  LOP3.LUT R29, R29, R0, RZ, 0x3c, !PT ;  /* 0x000000001d1d7212 */ /* 0x000fe200078e3cff */
[----:B------:R-:W-:Y:S01]  /*53a0*/  VOTEU.ALL UP1, P4 ;  /* 0x0000000000ff7886 */ /* 0x000fe20002020000 */
[----:B------:R-:W-:Y:S01]  /*53b0*/  IMAD.IADD R21, R13, 0x1, R90 ;  /* 0x000000010d157824 */ /* 0x000fe200078e025a */
[----:B------:R-:W-:Y:S02]  /*53c0*/  @!P4 R2UR UR23, R11 ;  /* 0x000000000b17c2ca */ /* 0x000fe400000e0000 */
[----:B------:R-:W-:Y:S11]  /*53d0*/  SEL R30, R30, RZ, P0 ;  /* 0x000000ff1e1e7207 */ /* 0x000ff60000000000 */
[----:B------:R2:W-:Y:S01]  /*53e0*/  @!UP2 UTMALDG.3D [UR16], [UR22], desc[UR14] ;  /* 0x00000e101600a5b4 */ /* 0x0005e20008011000 */
[----:B------:R2:W-:Y:S01]  /*53f0*/  @!UP1 UTMALDG.3D [UR8], [UR22], desc[UR14] ;  /* 0x00000e08160095b4 */ /* 0x0005e20008011000 */
[----:B------:R2:W-:Y:S01]  /*5400*/  @!P4 SYNCS.ARRIVE.TRANS64.RED.A0TR RZ, [UR7+0xd8], R23 ;  /* 0x0000d817ffffc9a7 */ /* 0x0005e20008300407 */
[----:B------:R-:W-:Y:S01]  /*5410*/  UPLOP3.LUT UP1, UPT, UPT, UPT, UPT, 0x80, 0x8 ;  /* 0x000000000008789c */ /* 0x000fe20003f2f070 */
[----:B------:R-:W-:Y:S01]  /*5420*/  SYNCS.ARRIVE.TRANS64.RED.A1T0 RZ, [UR13], RZ ;  /* 0x000000ffffff79a7 */ /* 0x000fe2000810040d */
[----:B------:R-:W-:Y:S09]  /*5430*/  @P3 BRA `(.L_x_104) ;  /* 0xfffffff400203947 */ /* 0x000ff2000383ffff */
[----:B------:R-:W-:-:S04]  /*5440*/  SHF.L.U32 R3, R31, 0x1f, RZ ;  /* 0x0000001f1f037819 */ /* 0x000fc800000006ff */
[----:B------:R-:W1:Y:S02]  /*5450*/  SYNCS.PHASECHK.TRANS64.TRYWAIT P0, [UR7+0xe0], R3 ;  /* 0x0000e003ff0075a7 */ /* 0x000e640008001107 */
[----:B-1----:R-:W-:Y:S05]  /*5460*/  @!P0 BRA `(.L_x_105) ;  /* 0x0000003800348947 */ /* 0x002fea0003800000 */
.L_x_188:
[----:B-1----:R-:W-:-:S07]  /*5470*/  MOV R0, UR7 ;  /* 0x0000000700007c02 */ /* 0x002fce0008000f00 */
.L_x_106:
[----:B-1----:R-:W-:-:S04]  /*5480*/  SHF.L.U32 R3, R31, 0x1f, RZ ;  /* 0x0000001f1f037819 */ /* 0x002fc800000006ff */
[----:B------:R1:W4:Y:S03]  /*5490*/  SYNCS.PHASECHK.TRANS64.TRYWAIT P0, [R0+URZ+0xe8], R3 ;  /* 0x0000e803000075a7 */ /* 0x00032600080011ff */
[----:B----4-:R-:W-:Y:S05]  /*54a0*/  @!P0 NANOSLEEP.SYNCS 0x989680 ;  /* 0x009896800000895d */ /* 0x010fea0003900000 */
[----:B------:R-:W4:Y:S02]  /*54b0*/  @!P0 SYNCS.PHASECHK.TRANS64 P0, [R0+URZ+0xe8], R3 ;  /* 0x0000e803000085a7 */ /* 0x000f2400080010ff */
[----:B--2-4-:R-:W-:Y:S05]  /*54c0*/  @P0 EXIT ;  /* 0x000000000000094d */ /* 0x014fea0003800000 */
[----:B------:R-:W-:Y:S05]  /*54d0*/  BRA `(.L_x_106) ;  /* 0xfffffffc00e87947 */ /* 0x000fea000383ffff */
.L_x_95:
[----:B------:R-:W-:-:S06]  /*54e0*/  UISETP.GE.AND UP1, UPT, UR10, 0x4, UPT ;  /* 0x000000040a00788c */ /* 0x000fcc000bf26270 */
[----:B------:R-:W-:-:S13]  /*54f0*/  PLOP3.LUT P0, PT, PT, PT, UP1, 0x80, 0x8 ;  /* 0x000000000008781c */ /* 0x000fda0003f0f018 */
[----:B------:R-:W-:Y:S05]  /*5500*/  @!P0 EXIT ;  /* 0x000000000000894d */ /* 0x000fea0003800000 */
[----:B------:R-:W-:Y:S01]  /*5510*/  BAR.SYNC.DEFER_BLOCKING 0x6, 0xa0 ;  /* 0x0182800000007b1d */ /* 0x000fe20000010000 */
[C---:B------:R-:W-:Y:S01]  /*5520*/  IMAD.SHL.U32 R96, R108.reuse, 0x20, RZ ;  /* 0x000000206c607824 */ /* 0x040fe200078e00ff */
[----:B------:R-:W-:Y:S01]  /*5530*/  CS2R R104, SRZ ;  /* 0x0000000000687805 */ /* 0x000fe2000001ff00 */
[C---:B------:R-:W-:Y:S02]  /*5540*/  IMAD.SHL.U32 R4, R97.reuse, 0x200000, RZ ;  /* 0x0020000061047824 */ /* 0x040fe400078e00ff */
[C---:B------:R-:W-:Y:S01]  /*5550*/  IMAD.SHL.U32 R2, R108.reuse, 0x4, RZ ;  /* 0x000000046c027824 */ /* 0x040fe200078e00ff */
[----:B------:R-:W-:Y:S02]  /*5560*/  UMOV UR49, 0x400 ;  /* 0x0000040000317882 */ /* 0x000fe40000000000 */
[----:B------:R-:W1:Y:S01]  /*5570*/  LDC R93, c[0x0][0x370] ;  /* 0x0000dc00ff5d7b82 */ /* 0x000e620000000800 */
[----:B------:R-:W-:Y:S01]  /*5580*/  ULEA UR49, UR37, UR49, 0x18 ;  /* 0x0000003125317291 */ /* 0x000fe2000f8ec0ff */
[----:B------:R-:W-:Y:S01]  /*5590*/  IMAD.U32 R47, R108, 0x10000, RZ ;  /* 0x000100006c2f7824 */ /* 0x000fe200078e00ff */
[C---:B------:R-:W-:Y:S01]  /*55a0*/  LOP3.LUT R3, R96.reuse, 0x80, RZ, 0xc0, !PT ;  /* 0x0000008060037812 */ /* 0x040fe200078ec0ff */
[----:B------:R-:W-:Y:S01]  /*55b0*/  IMAD.SHL.U32 R6, R97, 0x400, RZ ;  /* 0x0000040061067824 */ /* 0x000fe200078e00ff */
[----:B------:R-:W-:Y:S01]  /*55c0*/  LOP3.LUT R95, R96, 0xb60, RZ, 0xc0, !PT ;  /* 0x00000b60605f7812 */ /* 0x000fe200078ec0ff */
[----:B------:R-:W-:Y:S01]  /*55d0*/  UIADD3 UR4, UPT, UPT, UR49, 0x2200, URZ ;  /* 0x0000220031047890 */ /* 0x000fe2000fffe0ff */
[----:B------:R-:W-:Y:S01]  /*55e0*/  LOP3.LUT R4, R4, 0x200000, RZ, 0xc0, !PT ;  /* 0x0020000004047812 */ /* 0x000fe200078ec0ff */
[----:B------:R-:W2:Y:S01]  /*55f0*/  LDC R42, c[0x0][0xb0c] ;  /* 0x0002c300ff2a7b82 */ /* 0x000ea20000000800 */
[----:B------:R-:W-:Y:S01]  /*5600*/  LOP3.LUT R2, R3, 0x10, R2, 0xf8, !PT ;  /* 0x0000001003027812 */ /* 0x000fe200078ef802 */
[----:B------:R-:W-:Y:S01]  /*5610*/  IMAD.MOV.U32 R44, RZ, RZ, RZ ;  /* 0x000000ffff2c7224 */ /* 0x000fe200078e00ff */
[----:B------:R-:W-:Y:S01]  /*5620*/  LOP3.LUT R95, R95, 0x400, R6, 0xf8, !PT ;  /* 0x000004005f5f7812 */ /* 0x000fe200078ef806 */
[----:B------:R-:W-:Y:S01]  /*5630*/  IMAD.MOV.U32 R106, RZ, RZ, RZ ;  /* 0x000000ffff6a7224 */ /* 0x000fe200078e00ff */
[----:B------:R-:W-:Y:S01]  /*5640*/  LOP3.LUT R47, R4, 0x400000, R47, 0xf8, !PT ;  /* 0x00400000042f7812 */ /* 0x000fe200078ef82f */
[----:B------:R-:W-:Y:S01]  /*5650*/  IMAD.MOV.U32 R111, RZ, RZ, RZ ;  /* 0x000000ffff6f7224 */ /* 0x000fe200078e00ff */
[----:B------:R-:W-:Y:S01]  /*5660*/  LOP3.LUT P0, RZ, R96, 0x80, RZ, 0xc0, !PT ;  /* 0x0000008060ff7812 */ /* 0x000fe2000780c0ff */
[----:B------:R-:W3:Y:S01]  /*5670*/  LDC R92, c[0x0][0xb20] ;  /* 0x0002c800ff5c7b82 */ /* 0x000ee20000000800 */
[----:B------:R-:W4:Y:S01]  /*5680*/  LDS R0, [UR49+0x1b0] ;  /* 0x0001b031ff007984 */ /* 0x000f220008000800 */
[----:B------:R-:W-:Y:S01]  /*5690*/  LOP3.LUT R95, R95, R2, RZ, 0xfc, !PT ;  /* 0x000000025f5f7212 */ /* 0x000fe200078efcff */
[----:B------:R-:W-:Y:S01]  /*56a0*/  IMAD.MOV.U32 R99, RZ, RZ, RZ ;  /* 0x000000ffff637224 */ /* 0x000fe200078e00ff */
[----:B------:R-:W-:Y:S01]  /*56b0*/  P2R R2, PR, RZ, 0x1 ;  /* 0x00000001ff027803 */ /* 0x000fe20000000000 */
[----:B------:R-:W-:Y:S01]  /*56c0*/  IMAD.U32 R107, RZ, RZ, UR4 ;  /* 0x00000004ff6b7e24 */ /* 0x000fe2000f8e00ff */
[----:B------:R-:W-:Y:S01]  /*56d0*/  LOP3.LUT R108, R108, 0x60, RZ, 0xc0, !PT ;  /* 0x000000606c6c7812 */ /* 0x000fe200078ec0ff */
[----:B------:R-:W1:Y:S01]  /*56e0*/  LDCU.64 UR52, c[0x0][0x348] ;  /* 0x00006900ff3477ac */ /* 0x000e620008000a00 */
[----:B------:R-:W1:Y:S01]  /*56f0*/  LDC R41, c[0x0][0xb30] ;  /* 0x0002cc00ff297b82 */ /* 0x000e620000000800 */
[----:B------:R-:W1:Y:S01]  /*5700*/  LDCU.64 UR38, c[0x0][0x888] ;  /* 0x00011100ff2677ac */ /* 0x000e620008000a00 */
[----:B------:R-:W1:Y:S06]  /*5710*/  LDCU.64 UR44, c[0x0][0x890] ;  /* 0x00011200ff2c77ac */ /* 0x000e6c0008000a00 */
[----:B------:R-:W1:Y:S01]  /*5720*/  LDC.64 R88, c[0x0][0xb10] ;  /* 0x0002c400ff587b82 */ /* 0x000e620000000a00 */
[----:B------:R-:W-:-:S07]  /*5730*/  UIADD3 UR48, UPT, UPT, UR49, 0x200, URZ ;  /* 0x0000020031307890 */ /* 0x000fce000fffe0ff */
[----:B------:R-:W1:Y:S08]  /*5740*/  LDC.64 R38, c[0x0][0xb18] ;  /* 0x0002c600ff267b82 */ /* 0x000e700000000a00 */
[----:B------:R-:W1:Y:S08]  /*5750*/  LDC.64 R36, c[0x0][0xb28] ;  /* 0x0002ca00ff247b82 */ /* 0x000e700000000a00 */
[----:B------:R-:W1:Y:S01]  /*5760*/  LDC.64 R86, c[0x0][0x8b0] ;  /* 0x00022c00ff567b82 */ /* 0x000e620000000a00 */
[----:B----4-:R-:W-:-:S07]  /*5770*/  IMAD.IADD R47, R0, 0x1, R47 ;  /* 0x00000001002f7824 */ /* 0x010fce00078e022f */
[----:B------:R-:W4:Y:S08]  /*5780*/  LDC.64 R84, c[0x0][0x8a8] ;  /* 0x00022a00ff547b82 */ /* 0x000f300000000a00 */
[----:B--23--:R-:W1:Y:S02]  /*5790*/  LDC R94, c[0x0][0x374] ;  /* 0x0000dd00ff5e7b82 */ /* 0x00ce640000000800 */
.L_x_132:
[----:B------:R-:W-:Y:S02]  /*57a0*/  LEA R0, R111, UR49, 0x3 ;  /* 0x000000316f007c11 */ /* 0x000fe4000f8e18ff */
[----:B------:R-:W-:Y:S02]  /*57b0*/  SHF.L.U32 R3, R105, 0x1f, RZ ;  /* 0x0000001f69037819 */ /* 0x000fe400000006ff */
[----:B------:R-:W-:Y:S02]  /*57c0*/  LEA R16, R111, UR49, 0x4 ;  /* 0x000000316f107c11 */ /* 0x000fe4000f8e20ff */
[----:B------:R-:W2:Y:S02]  /*57d0*/  SYNCS.PHASECHK.TRANS64.TRYWAIT P0, [R0+URZ+0x100], R3 ;  /* 0x00010003000075a7 */ /* 0x000ea400080011ff */
[----:B-12---:R-:W-:Y:S05]  /*57e0*/  @!P0 BRA `(.L_x_107) ;  /* 0x00000034006c8947 */ /* 0x006fea0003800000 */
.L_x_189:
[----:B------:R-:W3:Y:S01]  /*57f0*/  LDC.64 R12, c[0x0][0xb10] ;  /* 0x0002c400ff0c7b82 */ /* 0x000ee20000000a00 */
[----:B------:R-:W4:Y:S01]  /*5800*/  LDS.128 R16, [R16+0x190] ;  /* 0x0001900010107984 */ /* 0x000f220000000c00 */
[----:B-1----:R-:W-:Y:S01]  /*5810*/  ISETP.NE.AND P1, PT, R41, 0x1, PT ;  /* 0x000000012900780c */ /* 0x002fe20003f25270 */
[----:B--2---:R-:W-:Y:S01]  /*5820*/  VIADD R0, R0, 0x110 ;  /* 0x0000011000007836 */ /* 0x004fe20000000000 */
[----:B------:R-:W-:Y:S04]  /*5830*/  ISETP.GE.AND P0, PT, R40, 0x1, PT ;  /* 0x000000012800780c */ /* 0x000fe80003f06270 */
[----:B------:R-:W1:Y:S01]  /*5840*/  LDC.64 R10, c[0x0][0xb18] ;  /* 0x0002c600ff0a7b82 */ /* 0x000e620000000a00 */
[----:B------:R-:W-:Y:S01]  /*5850*/  PRMT R0, RZ, 0x654, R0 ;  /* 0x00000654ff007816 */ /* 0x000fe20000000000 */
[----:B------:R-:W-:Y:S01]  /*5860*/  @!PT LDS RZ, [RZ] ;  /* 0x00000000fffff984 */ /* 0x000fe20000000800 */
[----:B------:R-:W-:Y:S01]  /*5870*/  @!PT LDS RZ, [RZ] ;  /* 0x00000000fffff984 */ /* 0x000fe20000000800 */
[----:B------:R-:W-:Y:S01]  /*5880*/  @!PT LDS RZ, [RZ] ;  /* 0x00000000fffff984 */ /* 0x000fe20000000800 */
[----:B------:R-:W-:Y:S01]  /*5890*/  @!PT LDS RZ, [RZ] ;  /* 0x00000000fffff984 */ /* 0x000fe20000000800 */
[----:B------:R2:W-:Y:S06]  /*58a0*/  MEMBAR.ALL.CTA ;  /* 0x0000000000007992 */ /* 0x0005ec0000008000 */
[----:B--2---:R-:W2:Y:S01]  /*58b0*/  FENCE.VIEW.ASYNC.S ;  /* 0x00000000000073c6 */ /* 0x004ea20000000000 */
[----:B------:R-:W1:Y:S08]  /*58c0*/  @!P1 LDC R14, c[0x0][0xb20] ;  /* 0x0002c800ff0e9b82 */ /* 0x000e700000000800 */
[----:B------:R-:W1:Y:S01]  /*58d0*/  @!P1 LDC R9, c[0x0][0xb0c] ;  /* 0x0002c300ff099b82 */ /* 0x000e620000000800 */
[----:B--2---:R2:W-:Y:S01]  /*58e0*/  SYNCS.ARRIVE.TRANS64.RED.A1T0 RZ, [R0+URZ], RZ ;  /* 0x000000ff00ff79a7 */ /* 0x0045e200081004ff */
[----:B----4-:R-:W-:Y:S04]  /*58f0*/  LOP3.LUT P4, RZ, R18, 0x1, RZ, 0xc0, !PT ;  /* 0x0000000112ff7812 */ /* 0x010fe8000788c0ff */
[----:B------:R-:W-:Y:S09]  /*5900*/  P2R R109, PR, RZ, 0x10 ;  /* 0x00000010ff6d7803 */ /* 0x000ff20000000000 */
[----:B------:R-:W-:Y:S02]  /*5910*/  @P4 MOV R45, R16 ;  /* 0x00000010002d4202 */ /* 0x000fe40000000f00 */
[----:B------:R-:W-:Y:S01]  /*5920*/  @P4 LOP3.LUT R43, R17, 0xffff, RZ, 0xc0, !PT ;  /* 0x0000ffff112b4812 */ /* 0x000fe200078ec0ff */
[----:B--23--:R-:W-:Y:S06]  /*5930*/  @!P0 BRA `(.L_x_108) ;  /* 0x0000000000a48947 */ /* 0x00cfec0003800000 */
[----:B------:R-:W-:Y:S01]  /*5940*/  IMAD.HI.U32 R23, R94, R39, RZ ;  /* 0x000000275e177227 */ /* 0x000fe200078e00ff */
[----:B------:R-:W-:Y:S02]  /*5950*/  ISETP.NE.AND P0, PT, R38, 0x1, PT ;  /* 0x000000012600780c */ /* 0x000fe40003f05270 */
[----:B------:R-:W-:Y:S01]  /*5960*/  ISETP.NE.AND P2, PT, R40, 0x1, PT ;  /* 0x000000012800780c */ /* 0x000fe20003f45270 */
[----:B------:R-:W-:Y:S01]  /*5970*/  IMAD.HI.U32 R22, R93, R88, RZ ;  /* 0x000000585d167227 */ /* 0x000fe200078e00ff */
[----:B------:R-:W-:Y:S02]  /*5980*/  SHF.R.U32.HI R23, RZ, R92, R23 ;  /* 0x0000005cff177219 */ /* 0x000fe40000011617 */
[----:B------:R-:W-:Y:S01]  /*5990*/  ISETP.NE.AND P3, PT, R42, 0x1, PT ;  /* 0x000000012a00780c */ /* 0x000fe20003f65270 */
[----:B------:R-:W-:Y:S01]  /*59a0*/  IMAD.HI.U32 R26, R45, R88, RZ ;  /* 0x000000582d1a7227 */ /* 0x000fe200078e00ff */
[----:B------:R-:W-:Y:S02]  /*59b0*/  SHF.R.U32.HI R22, RZ, R89, R22 ;  /* 0x00000059ff167219 */ /* 0x000fe40000011616 */
[----:B------:R-:W-:Y:S01]  /*59c0*/  SEL R3, R94, R23, !P0 ;  /* 0x000000175e037207 */ /* 0x000fe20004000000 */
[----:B------:R-:W-:Y:S01]  /*59d0*/  IMAD.HI.U32 R23, R43, R39, RZ ;  /* 0x000000272b177227 */ /* 0x000fe200078e00ff */
[----:B------:R-:W-:Y:S02]  /*59e0*/  SEL R7, R93, R22, !P3 ;  /* 0x000000165d077207 */ /* 0x000fe40005800000 */
[----:B------:R-:W-:Y:S01]  /*59f0*/  SHF.R.U32.HI R26, RZ, R89, R26 ;  /* 0x00000059ff1a7219 */ /* 0x000fe2000001161a */
[-C--:B------:R-:W-:Y:S04]  /*5a00*/  IMAD.HI.U32 R22, R3, R36.reuse, RZ ;  /* 0x0000002403167227 */ /* 0x080fe800078e00ff */
[----:B------:R-:W-:Y:S01]  /*5a10*/  IMAD.HI.U32 R24, R7, R36, RZ ;  /* 0x0000002407187227 */ /* 0x000fe200078e00ff */
[-C--:B------:R-:W-:Y:S02]  /*5a20*/  @P2 SHF.R.U32.HI R3, RZ, R37.reuse, R22 ;  /* 0x00000025ff032219 */ /* 0x080fe40000011616 */
[----:B------:R-:W-:Y:S02]  /*5a30*/  SHF.R.U32.HI R22, RZ, R92, R23 ;  /* 0x0000005cff167219 */ /* 0x000fe40000011617 */
[----:B------:R-:W-:Y:S01]  /*5a40*/  @P2 SHF.R.U32.HI R7, RZ, R37, R24 ;  /* 0x00000025ff072219 */ /* 0x000fe20000011618 */
[C---:B------:R-:W-:Y:S01]  /*5a50*/  IMAD R2, R40.reuse, R3, RZ ;  /* 0x0000000328027224 */ /* 0x040fe200078e02ff */
[----:B------:R-:W-:Y:S02]  /*5a60*/  SEL R5, R43, R22, !P0 ;  /* 0x000000162b057207 */ /* 0x000fe40004000000 */
[----:B------:R-:W-:Y:S01]  /*5a70*/  SEL R3, R45, R26, !P3 ;  /* 0x0000001a2d037207 */ /* 0x000fe20005800000 */
[----:B------:R-:W-:Y:S01]  /*5a80*/  IMAD R4, R40, R7, RZ ;  /* 0x0000000728047224 */ /* 0x000fe200078e02ff */
[C---:B------:R-:W-:Y:S01]  /*5a90*/  ISETP.GE.AND P0, PT, R5.reuse, R2, PT ;  /* 0x000000020500720c */ /* 0x040fe20003f06270 */
[----:B------:R-:W-:Y:S03]  /*5aa0*/  IMAD.HI.U32 R6, R5, R36, RZ ;  /* 0x0000002405067227 */ /* 0x000fe600078e00ff */
[----:B------:R-:W-:Y:S01]  /*5ab0*/  ISETP.GE.OR P0, PT, R3, R4, P0 ;  /* 0x000000040300720c */ /* 0x000fe20000706670 */
[----:B------:R-:W-:Y:S01]  /*5ac0*/  IMAD.MOV R4, RZ, RZ, -R3 ;  /* 0x000000ffff047224 */ /* 0x000fe200078e0a03 */
[-C--:B------:R-:W-:Y:S03]  /*5ad0*/  SHF.R.U32.HI R6, RZ, R37.reuse, R6 ;  /* 0x00000025ff067219 */ /* 0x080fe60000011606 */
[----:B------:R-:W-:Y:S01]  /*5ae0*/  IMAD R45, R42, R4, R45 ;  /* 0x000000042a2d7224 */ /* 0x000fe200078e022d */
[----:B------:R-:W-:Y:S05]  /*5af0*/  SEL R15, R5, R6, !P2 ;  /* 0x00000006050f7207 */ /* 0x000fea0005000000 */
[----:B------:R-:W-:Y:S02]  /*5b00*/  IMAD.MOV R6, RZ, RZ, -R15 ;  /* 0x000000ffff067224 */ /* 0x000fe400078e0a0f */
[C---:B------:R-:W-:Y:S04]  /*5b10*/  @!P0 IMAD.HI.U32 R2, R3.reuse, R36, RZ ;  /* 0x0000002403028227 */ /* 0x040fe800078e00ff */
[----:B------:R-:W-:Y:S01]  /*5b20*/  IMAD R6, R40, R6, R5 ;  /* 0x0000000628067224 */ /* 0x000fe200078e0205 */
[----:B------:R-:W-:Y:S04]  /*5b30*/  @!P0 SHF.R.U32.HI R2, RZ, R37, R2 ;  /* 0x00000025ff028219 */ /* 0x000fe80000011602 */
[----:B------:R-:W-:Y:S02]  /*5b40*/  @!P0 SEL R0, R3, R2, !P2 ;  /* 0x0000000203008207 */ /* 0x000fe40005000000 */
[----:B------:R-:W-:Y:S02]  /*5b50*/  IADD3 R2, PT, PT, -R5, RZ, RZ ;  /* 0x000000ff05027210 */ /* 0x000fe40007ffe1ff */
[----:B------:R-:W-:Y:S01]  /*5b60*/  @!P0 IADD3 R8, PT, PT, R15, -R0, RZ ;  /* 0x800000000f088210 */ /* 0x000fe20007ffe0ff */
[----:B------:R-:W-:Y:S02]  /*5b70*/  @!P0 IMAD R0, R7, R6, R0 ;  /* 0x0000000607008224 */ /* 0x000fe400078e0200 */
[----:B------:R-:W-:Y:S02]  /*5b80*/  IMAD R43, R38, R2, R43 ;  /* 0x00000002262b7224 */ /* 0x000fe400078e022b */
[----:B------:R-:W-:Y:S02]  /*5b90*/  @!P0 IMAD R5, R8, R40, R3 ;  /* 0x0000002808058224 */ /* 0x000fe400078e0203 */
[----:B------:R-:W-:Y:S04]  /*5ba0*/  @!P0 IMAD.MOV.U32 R3, RZ, RZ, R0 ;  /* 0x000000ffff038224 */ /* 0x000fe800078e0000 */
[----:B------:R-:W-:Y:S02]  /*5bb0*/  IMAD R45, R3, R42, R45 ;  /* 0x0000002a032d7224 */ /* 0x000fe400078e022d */
[----:B------:R-:W-:Y:S07]  /*5bc0*/  IMAD R43, R5, R38, R43 ;  /* 0x00000026052b7224 */ /* 0x000fee00078e022b */
.L_x_108:
[----:B-1----:R-:W-:Y:S01]  /*5bd0*/  @!P1 ISETP.NE.AND P0, PT, R10, 0x1, PT ;  /* 0x000000010a00980c */ /* 0x002fe20003f05270 */
[----:B------:R-:W-:Y:S01]  /*5be0*/  @!P1 IMAD.HI.U32 R0, R45, R12, RZ ;  /* 0x0000000c2d009227 */ /* 0x000fe200078e00ff */
[----:B------:R-:W-:Y:S01]  /*5bf0*/  @!P1 ISETP.NE.AND P2, PT, R9, 0x1, PT ;  /* 0x000000010900980c */ /* 0x000fe20003f45270 */
[----:B------:R-:W-:Y:S01]  /*5c00*/  ULOP3.LUT UP0, URZ, UR48, 0x90, URZ, 0xc0, !UPT ;  /* 0x0000009030ff7892 */ /* 0x000fe2000f80c0ff */
[----:B------:R-:W-:Y:S01]  /*5c10*/  R2UR UR42, R21 ;  /* 0x00000000152a72ca */ /* 0x000fe200000e0000 */
[----:B------:R-:W-:Y:S01]  /*5c20*/  @!P1 IMAD.HI.U32 R3, R43, R11, RZ ;  /* 0x0000000b2b039227 */ /* 0x000fe200078e00ff */
[----:B------:R-:W-:Y:S02]  /*5c30*/  @!P1 SHF.R.U32.HI R0, RZ, R13, R0 ;  /* 0x0000000dff009219 */ /* 0x000fe40000011600 */
[----:B------:R-:W-:Y:S01]  /*5c40*/  R2UR UR41, R20 ;  /* 0x00000000142972ca */ /* 0x000fe200000e0000 */
[----:B------:R-:W-:Y:S01]  /*5c50*/  VIADD R111, R111, 0x1 ;  /* 0x000000016f6f7836 */ /* 0x000fe20000000000 */
[----:B------:R-:W-:Y:S02]  /*5c60*/  @!P1 SHF.R.U32.HI R2, RZ, R14, R3 ;  /* 0x0000000eff029219 */ /* 0x000fe40000011603 */
[----:B------:R-:W-:Y:S02]  /*5c70*/  @!P1 SEL R3, R45, R0, !P2 ;  /* 0x000000002d039207 */ /* 0x000fe40005000000 */
[----:B------:R-:W-:Y:S02]  /*5c80*/  @!P1 SEL R2, R43, R2, !P0 ;  /* 0x000000022b029207 */ /* 0x000fe40004000000 */
[----:B------:R-:W-:Y:S01]  /*5c90*/  @P4 SHF.R.U32.HI R98, RZ, 0x10, R17 ;  /* 0x00000010ff624819 */ /* 0x000fe20000011611 */
[----:B------:R-:W-:Y:S02]  /*5ca0*/  USHF.L.U32 UR42, UR42, 0x6, URZ ;  /* 0x000000062a2a7899 */ /* 0x000fe400080006ff */
[----:B------:R-:W-:Y:S02]  /*5cb0*/  @!P1 IMAD.IADD R0, R2, 0x1, -R3 ;  /* 0x0000000102009824 */ /* 0x000fe400078e0a03 */
[----:B------:R-:W-:Y:S01]  /*5cc0*/  @!P1 IMAD.IADD R2, R3, 0x1, -R2 ;  /* 0x0000000103029824 */ /* 0x000fe200078e0a02 */
[----:B------:R-:W-:Y:S01]  /*5cd0*/  USHF.L.U32 UR41, UR41, 0x7, URZ ;  /* 0x0000000729297899 */ /* 0x000fe200080006ff */
[----:B------:R-:W-:Y:S02]  /*5ce0*/  @!P1 IMAD R45, R0, R9, R45 ;  /* 0x00000009002d9224 */ /* 0x000fe400078e022d */
[----:B------:R-:W-:Y:S01]  /*5cf0*/  @!P1 IMAD R43, R2, R10, R43 ;  /* 0x0000000a022b9224 */ /* 0x000fe200078e022b */
[----:B------:R-:W-:Y:S08]  /*5d00*/  BRA.U !UP0, `(.L_x_109) ;  /* 0x0000000108407547 */ /* 0x000ff0000b800000 */
[----:B------:R-:W1:Y:S01]  /*5d10*/  LDCU.64 UR8, c[0x4][0x80] ;  /* 0x01001000ff0877ac */ /* 0x000e620008000a00 */
[----:B------:R-:W-:Y:S01]  /*5d20*/  MOV R3, 0x0 ;  /* 0x0000000000037802 */ /* 0x000fe20000000f00 */
[----:B------:R-:W-:Y:S02]  /*5d30*/  HFMA2 R12, -RZ, RZ, 0, 5.9604644775390625e-08 ;  /* 0x00000001ff0c7431 */ /* 0x000fe400000001ff */
[----:B------:R-:W-:Y:S02]  /*5d40*/  IMAD.MOV.U32 R8, RZ, RZ, 0x70 ;  /* 0x00000070ff087424 */ /* 0x000fe400078e00ff */
[----:B------:R-:W-:Y:S01]  /*5d50*/  IMAD.MOV.U32 R13, RZ, RZ, RZ ;  /* 0x000000ffff0d7224 */ /* 0x000fe200078e00ff */
[----:B------:R-:W2:Y:S01]  /*5d60*/  LDCU.64 UR6, c[0x4][0x88] ;  /* 0x01001100ff0677ac */ /* 0x000ea20008000a00 */
[----:B------:R-:W3:Y:S01]  /*5d70*/  LDC.64 R2, c[0x4][R3] ;  /* 0x0100000003027b82 */ /* 0x000ee20000000a00 */
[----:B------:R-:W4:Y:S01]  /*5d80*/  LDCU.64 UR4, c[0x4][0x8] ;  /* 0x01000100ff0477ac */ /* 0x000f220008000a00 */
[----:B-1----:R-:W-:Y:S01]  /*5d90*/  MOV R5, UR9 ;  /* 0x0000000900057c02 */ /* 0x002fe20008000f00 */
[----:B------:R-:W-:Y:S01]  /*5da0*/  IMAD.U32 R4, RZ, RZ, UR8 ;  /* 0x00000008ff047e24 */ /* 0x000fe2000f8e00ff */
[----:B--2---:R-:W-:Y:S01]  /*5db0*/  MOV R7, UR7 ;  /* 0x0000000700077c02 */ /* 0x004fe20008000f00 */
[----:B------:R-:W-:Y:S01]  /*5dc0*/  IMAD.U32 R6, RZ, RZ, UR6 ;  /* 0x00000006ff067e24 */ /* 0x000fe2000f8e00ff */
[----:B----4-:R-:W-:Y:S01]  /*5dd0*/  MOV R11, UR5 ;  /* 0x00000005000b7c02 */ /* 0x010fe20008000f00 */
[----:B------:R-:W-:Y:S02]  /*5de0*/  IMAD.U32 R10, RZ, RZ, UR4 ;  /* 0x00000004ff0a7e24 */ /* 0x000fe4000f8e00ff */
[----:B------:R-:W-:Y:S07]  /*5df0*/  LEPC R20, `(.L_x_109) ;  /* 0x000000001014794e */ /* 0x000fee0000000000 */
[----:B---3-5:R-:W-:Y:S05]  /*5e00*/  CALL.ABS.NOINC R2 ;  /* 0x0000000002007343 */ /* 0x028fea0003c00000 */
.L_x_109:
[----:B------:R-:W-:Y:S01]  /*5e10*/  LOP3.LUT P0, RZ, R107, 0x90, RZ, 0xc0, !PT ;  /* 0x000000906bff7812 */ /* 0x000fe2000780c0ff */
[----:B------:R-:W-:Y:S11]  /*5e20*/  BSSY.RECONVERGENT B6, `(.L_x_110) ;  /* 0x0000013000067945 */ /* 0x000ff60003800200 */
[----:B------:R-:W-:Y:S01]  /*5e30*/  @!UPT UIADD3 URZ, UPT, UPT, URZ, URZ, URZ ;  /* 0x000000fffffff290 */ /* 0x000fe2000fffe0ff */
[----:B------:R-:W-:Y:S05]  /*5e40*/  @!P0 BRA `(.L_x_111) ;  /* 0x0000000000408947 */ /* 0x000fea0003800000 */
        /* <DEDUP_REMOVED lines=16> */
.L_x_111:
[----:B------:R-:W-:Y:S05]  /*5f50*/  BSYNC.RECONVERGENT B6 ;  /* 0x0000000000067941 */ /* 0x000fea0003800200 */
.L_x_110:
[----:B------:R-:W-:Y:S01]  /*5f60*/  ISETP.NE.U32.AND P4, PT, R86, RZ, PT ;  /* 0x000000ff5600720c */ /* 0x000fe20003f85070 */
[----:B------:R-:W-:Y:S01]  /*5f70*/  UISETP.NE.AND UP2, UPT, UR50, URZ, UPT ;  /* 0x000000ff3200728c */ /* 0x000fe2000bf45270 */
[----:B------:R-:W-:Y:S01]  /*5f80*/  ISETP.NE.U32.AND P3, PT, RZ, UR38, PT ;  /* 0x00000026ff007c0c */ /* 0x000fe2000bf65070 */
[----:B------:R-:W-:Y:S01]  /*5f90*/  UISETP.NE.U32.AND UP1, UPT, UR44, URZ, UPT ;  /* 0x000000ff2c00728c */ /* 0x000fe2000bf25070 */
[----:B------:R-:W-:Y:S01]  /*5fa0*/  ISETP.NE.AND.EX P4, PT, R87, RZ, PT, P4 ;  /* 0x000000ff5700720c */ /* 0x000fe20003f85340 */
[----:B------:R-:W-:Y:S01]  /*5fb0*/  UPLOP3.LUT UP0, UPT, UPT, UPT, UPT, 0x40, 0x4 ;  /* 0x000000000004789c */ /* 0x000fe20003f0e870 */
[----:B------:R-:W-:Y:S01]  /*5fc0*/  ISETP.NE.AND.EX P3, PT, RZ, UR39, PT, P3 ;  /* 0x00000027ff007c0c */ /* 0x000fe2000bf65330 */
[----:B------:R-:W-:Y:S01]  /*5fd0*/  UISETP.NE.AND.EX UP1, UPT, UR45, URZ, UPT, UP1 ;  /* 0x000000ff2d00728c */ /* 0x000fe2000bf25310 */
[----:B------:R-:W-:Y:S04]  /*5fe0*/  PLOP3.LUT P1, PT, PT, PT, UP2, 0x80, 0x8 ;  /* 0x000000000008781c */ /* 0x000fe80003f2f028 */
[----:B------:R-:W-:Y:S06]  /*5ff0*/  @UP2 UPLOP3.LUT UP0, UPT, UPT, UPT, UP1, 0x80, 0x8 ;  /* 0x000000000008289c */ /* 0x000fec0003f0f010 */
[----:B------:R-:W-:Y:S01]  /*6000*/  PLOP3.LUT P0, PT, PT, PT, UP0, 0x80, 0x8 ;  /* 0x000000000008781c */ /* 0x000fe20003f0f008 */
[----:B------:R-:W-:Y:S01]  /*6010*/  @!UPT UIADD3 URZ, UPT, UPT, URZ, URZ, URZ ;  /* 0x000000fffffff290 */ /* 0x000fe2000fffe0ff */
[----:B------:R-:W-:Y:S11]  /*6020*/  BRA.U !UP1, `(.L_x_112) ;  /* 0x0000000109387547 */ /* 0x000ff6000b800000 */
[----:B------:R-:W-:Y:S01]  /*6030*/  UISETP.NE.U32.AND UP0, UPT, UR38, URZ, UPT ;  /* 0x000000ff2600728c */ /* 0x000fe2000bf05070 */
[----:B------:R-:W-:Y:S02]  /*6040*/  HFMA2 R0, -RZ, RZ, 0, 5.9604644775390625e-08 ;  /* 0x00000001ff007431 */ /* 0x000fe400000001ff */
[----:B------:R-:W-:Y:S01]  /*6050*/  IMAD.MOV.U32 R91, RZ, RZ, 0x1 ;  /* 0x00000001ff5b7424 */ /* 0x000fe200078e00ff */
[----:B------:R-:W-:Y:S06]  /*6060*/  UISETP.NE.AND.EX UP0, UPT, UR39, URZ, UPT, UP0 ;  /* 0x000000ff2700728c */ /* 0x000fec000bf05300 */
[----:B------:R-:W-:Y:S05]  /*6070*/  PLOP3.LUT P2, PT, PT, PT, UP0, 0x80, 0x8 ;  /* 0x000000000008781c */ /* 0x000fea0003f4f008 */
[----:B------:R-:W1:Y:S01]  /*6080*/  @UP0 LDCU.64 UR6, c[0x0][0x888] ;  /* 0x00011100ff0607ac */ /* 0x000e620008000a00 */
[----:B------:R-:W-:Y:S07]  /*6090*/  @UP0 UIMAD UR4, UR36, UR44, URZ ;  /* 0x0000002c240402a4 */ /* 0x000fee000f8e02ff */
[----:B------:R-:W-:Y:S01]  /*60a0*/  @!P2 PRMT R91, R0, 0x7610, R91 ;  /* 0x00007610005ba816 */ /* 0x000fe2000000005b */
[----:B-1----:R-:W-:Y:S03]  /*60b0*/  @UP0 UIMAD.WIDE UR6, UR4, 0x4, UR6 ;  /* 0x00000004040608a5 */ /* 0x002fe6000f8e0206 */
[----:B------:R-:W1:Y:S03]  /*60c0*/  @!UP0 LDCU UR4, c[0x0][0x880] ;  /* 0x00011000ff0487ac */ /* 0x000e660008000800 */
[----:B------:R-:W-:Y:S01]  /*60d0*/  IMAD.U32 R2, RZ, RZ, UR6 ;  /* 0x00000006ff027e24 */ /* 0x000fe2000f8e00ff */
[----:B------:R-:W-:Y:S05]  /*60e0*/  MOV R3, UR7 ;  /* 0x0000000700037c02 */ /* 0x000fea0008000f00 */
[----:B-----5:R2:W5:Y:S02]  /*60f0*/  @P2 LDG.E R50, desc[UR46][R2.64] ;  /* 0x0000002e02322981 */ /* 0x020564000c1e1900 */
[----:B-12---:R-:W-:Y:S02]  /*6100*/  @!P2 IMAD.U32 R50, RZ, RZ, UR4 ;  /* 0x00000004ff32ae24 */ /* 0x006fe4000f8e00ff */
.L_x_112:
[----:B------:R-:W-:Y:S05]  /*6110*/  @!P4 BRA `(.L_x_113) ;  /* 0x000000000020c947 */ /* 0x000fea0003800000 */
[----:B------:R-:W-:Y:S04]  /*6120*/  ISETP.NE.U32.AND P2, PT, R84, RZ, PT ;  /* 0x000000ff5400720c */ /* 0x000fe80003f45070 */
[----:B------:R-:W-:Y:S11]  /*6130*/  ISETP.NE.AND.EX P2, PT, R85, RZ, PT, P2 ;  /* 0x000000ff5500720c */ /* 0x000ff60003f45320 */
[----:B------:R-:W-:Y:S02]  /*6140*/  @!UPT UIADD3 URZ, UPT, UPT, URZ, URZ, URZ ;  /* 0x000000fffffff290 */ /* 0x000fe4000fffe0ff */
[----:B------:R-:W1:Y:S01]  /*6150*/  @P2 LDC.64 R2, c[0x0][0x8a8] ;  /* 0x00022a00ff022b82 */ /* 0x000e620000000a00 */
[----:B------:R-:W-:Y:S04]  /*6160*/  @P2 IMAD R0, R86, UR36, RZ ;  /* 0x0000002456002c24 */ /* 0x000fe8000f8e02ff */
[----:B-1----:R-:W-:Y:S05]  /*6170*/  @P2 IMAD.WIDE R2, R0, 0x4, R2 ;  /* 0x0000000400022825 */ /* 0x002fea00078e0202 */
[----:B-----5:R1:W5:Y:S02]  /*6180*/  @P2 LDG.E R46, desc[UR46][R2.64] ;  /* 0x0000002e022e2981 */ /* 0x020364000c1e1900 */
[----:B-1----:R-:W2:Y:S02]  /*6190*/  @!P2 LDC R46, c[0x0][0x8a0] ;  /* 0x00022800ff2eab82 */ /* 0x002ea40000000800 */
.L_x_113:
[----:B-----5:R-:W-:Y:S01]  /*61a0*/  ISETP.NE.AND P2, PT, R50, RZ, PT ;  /* 0x000000ff3200720c */ /* 0x020fe20003f45270 */
[----:B------:R-:W-:Y:S01]  /*61b0*/  BSSY B1, `(.L_x_114) ;  /* 0x0000040000017945 */ /* 0x000fe20003800000 */
[----:B------:R-:W-:Y:S01]  /*61c0*/  SEL R7, RZ, 0xffffffff, P3 ;  /* 0xffffffffff077807 */ /* 0x000fe20001800000 */
[----:B------:R-:W-:Y:S01]  /*61d0*/  IMAD.MOV.U32 R55, RZ, RZ, 0x1 ;  /* 0x00000001ff377424 */ /* 0x000fe200078e00ff */
[----:B------:R-:W-:Y:S01]  /*61e0*/  LOP3.LUT P3, RZ, R91, 0xff, RZ, 0xc0, !PT ;  /* 0x000000ff5bff7812 */ /* 0x000fe2000786c0ff */
[----:B------:R-:W-:Y:S01]  /*61f0*/  IMAD R48, R44, 0x40, R47 ;  /* 0x000000402c307824 */ /* 0x000fe200078e022f */
[----:B------:R-:W-:Y:S02]  /*6200*/  @P1 SEL R0, RZ, 0xffffffff, P2 ;  /* 0xffffffffff001807 */ /* 0x000fe40001000000 */
[----:B------:R-:W-:Y:S02]  /*6210*/  CS2R R62, SRZ ;  /* 0x00000000003e7805 */ /* 0x000fe4000001ff00 */
[----:B------:R-:W-:Y:S02]  /*6220*/  LEA R3, R104, UR49, 0x3 ;  /* 0x0000003168037c11 */ /* 0x000fe4000f8e18ff */
[----:B------:R-:W-:Y:S02]  /*6230*/  CS2R R60, SRZ ;  /* 0x00000000003c7805 */ /* 0x000fe4000001ff00 */
[----:B------:R-:W-:Y:S02]  /*6240*/  @P0 SEL R0, R7, R0, !P3 ;  /* 0x0000000007000207 */ /* 0x000fe40005800000 */
[----:B------:R-:W-:Y:S02]  /*6250*/  CS2R R58, SRZ ;  /* 0x00000000003a7805 */ /* 0x000fe4000001ff00 */
[----:B------:R-:W-:Y:S02]  /*6260*/  LEA R110, R44, UR49, 0x3 ;  /* 0x000000312c6e7c11 */ /* 0x000fe4000f8e18ff */
[----:B------:R-:W-:Y:S02]  /*6270*/  CS2R R56, SRZ ;  /* 0x0000000000387805 */ /* 0x000fe4000001ff00 */
[----:B------:R-:W-:Y:S02]  /*6280*/  @P1 LOP3.LUT R0, R0, 0x1, RZ, 0xc0, !PT ;  /* 0x0000000100001812 */ /* 0x000fe400078ec0ff */
[----:B------:R-:W-:Y:S02]  /*6290*/  SHF.L.U32 R5, R106, 0x1f, RZ ;  /* 0x0000001f6a057819 */ /* 0x000fe400000006ff */
[----:B------:R-:W-:Y:S02]  /*62a0*/  ISETP.NE.U32.OR P5, PT, R0, 0x1, !P1 ;  /* 0x000000010000780c */ /* 0x000fe40004fa5470 */
[----:B------:R-:W-:Y:S02]  /*62b0*/  SEL R0, RZ, 0xffffffff, P2 ;  /* 0xffffffffff007807 */ /* 0x000fe40001000000 */
[----:B------:R-:W-:Y:S02]  /*62c0*/  PLOP3.LUT P2, PT, PT, PT, UP1, 0x80, 0x8 ;  /* 0x000000000008781c */ /* 0x000fe40003f4f018 */
[----:B------:R-:W-:Y:S07]  /*62d0*/  P2R R64, PR, RZ, 0x20 ;  /* 0x00000020ff407803 */ /* 0x000fee0000000000 */
[----:B------:R-:W-:Y:S04]  /*62e0*/  @P5 SHF.L.U32 R2, R99, 0x1f, RZ ;  /* 0x0000001f63025819 */ /* 0x000fe800000006ff */
[----:B------:R-:W1:Y:S01]  /*62f0*/  @P5 SYNCS.PHASECHK.TRANS64.TRYWAIT P1, [R3+URZ+0xd0], R2 ;  /* 0x0000d002030055a7 */ /* 0x000e6200080211ff */
[----:B------:R-:W-:Y:S04]  /*6300*/  @P2 SEL R0, R7, R0, !P3 ;  /* 0x0000000007002207 */ /* 0x000fe80005800000 */
[----:B------:R-:W-:Y:S04]  /*6310*/  LOP3.LUT R0, R0, 0x1, RZ, 0xc0, !PT ;  /* 0x0000000100007812 */ /* 0x000fe800078ec0ff */
[----:B------:R-:W-:Y:S04]  /*6320*/  ISETP.NE.U32.AND P4, PT, R0, 0x1, PT ;  /* 0x000000010000780c */ /* 0x000fe80003f85070 */
[----:B------:R-:W-:Y:S01]  /*6330*/  P2R R72, PR, RZ, 0x10 ;  /* 0x00000010ff487803 */ /* 0x000fe20000000000 */
[----:B------:R3:W4:Y:S01]  /*6340*/  SYNCS.PHASECHK.TRANS64.TRYWAIT P0, [R110+URZ+0x120], R5 ;  /* 0x000120056e0075a7 */ /* 0x00072200080011ff */
[----:B-1----:R-:W-:Y:S01]  /*6350*/  @P5 SEL R55, RZ, 0x1, !P1 ;  /* 0x00000001ff375807 */ /* 0x002fe20004800000 */
[----:B---3--:R-:W-:Y:S06]  /*6360*/  @!P5 BRA `(.L_x_115) ;  /* 0x000000000090d947 */ /* 0x008fec0003800000 */
[----:B------:R-:W-:Y:S01]  /*6370*/  @P4 IMAD R4, R104, 0x1000, R95 ;  /* 0x0000100068044824 */ /* 0x000fe200078e025f */
[----:B------:R-:W-:Y:S01]  /*6380*/  LOP3.LUT P5, RZ, R96, 0x80, RZ, 0xc0, !PT ;  /* 0x0000008060ff7812 */ /* 0x000fe200078ac0ff */
[----:B------:R-:W-:Y:S01]  /*6390*/  BSSY B0, `(.L_x_116) ;  /* 0x000000f000007945 */ /* 0x000fe20003800000 */
[----:B------:R-:W-:Y:S01]  /*63a0*/  ISETP.NE.AND P2, PT, R55, RZ, PT ;  /* 0x000000ff3700720c */ /* 0x000fe20003f45270 */
[----:B------:R-:W-:Y:S01]  /*63b0*/  @P4 VIADD R0, R4, UR49 ;  /* 0x0000003104004c36 */ /* 0x000fe20008000000 */
[----:B------:R-:W-:Y:S02]  /*63c0*/  PLOP3.LUT P1, PT, PT, PT, PT, 0x8, 0x80 ;  /* 0x000000000080781c */ /* 0x000fe40003f2e170 */
[----:B------:R-:W-:Y:S02]  /*63d0*/  CS2R R58, SRZ ;  /* 0x00000000003a7805 */ /* 0x000fe4000001ff00 */
[----:B------:R-:W-:Y:S01]  /*63e0*/  @P4 PLOP3.LUT P1, PT, P5, PT, PT, 0x80, 0x8 ;  /* 0x000000000008481c */ /* 0x000fe20002f2f070 */
[C---:B------:R-:W-:Y:S01]  /*63f0*/  @P4 VIADD R2, R0.reuse, 0x10 ;  /* 0x0000001000024836 */ /* 0x040fe20000000000 */
[----:B------:R-:W-:Y:S02]  /*6400*/  CS2R R56, SRZ ;  /* 0x0000000000387805 */ /* 0x000fe4000001ff00 */
[----:B------:R-:W-:Y:S02]  /*6410*/  CS2R R62, SRZ ;  /* 0x00000000003e7805 */ /* 0x000fe4000001ff00 */
[----:B------:R-:W-:Y:S07]  /*6420*/  CS2R R60, SRZ ;  /* 0x00000000003c7805 */ /* 0x000fee000001ff00 */
[----:B------:R-:W-:Y:S01]  /*6430*/  @P1 VIADD R2, R0, 0xfffffff0 ;  /* 0xfffffff000021836 */ /* 0x000fe20000000000 */
[----:B------:R-:W-:Y:S06]  /*6440*/  @P2 BRA `(.L_x_117) ;  /* 0x00000000000c2947 */ /* 0x000fec0003800000 */
[----:B------:R-:W-:Y:S04]  /*6450*/  SHF.L.U32 R0, R99, 0x1f, RZ ;  /* 0x0000001f63007819 */ /* 0x000fe800000006ff */
[----:B------:R-:W1:Y:S02]  /*6460*/  SYNCS.PHASECHK.TRANS64.TRYWAIT P1, [R3+URZ+0xd0], R0 ;  /* 0x0000d000030075a7 */ /* 0x000e6400080211ff */
[----:B-1----:R-:W-:Y:S05]  /*6470*/  @!P1 BRA `(.L_x_118) ;  /* 0x00000028005c9947 */ /* 0x002fea0003800000 */
.L_x_117:
[----:B------:R-:W-:Y:S05]  /*6480*/  BSYNC B0 ;  /* 0x0000000000007941 */ /* 0x000fea0003800000 */
.L_x_116:
[----:B------:R-:W-:Y:S01]  /*6490*/  ISETP.NE.AND P1, PT, R72, RZ, PT ;  /* 0x000000ff4800720c */ /* 0x000fe20003f25270 */
[----:B-1----:R-:W-:Y:S02]  /*64a0*/  VIADD R3, R3, 0xe0 ;  /* 0x000000e003037836 */ /* 0x002fe40000000000 */
[----:B------:R-:W-:Y:S02]  /*64b0*/  IMAD.U32 R0, RZ, RZ, UR37 ;  /* 0x00000025ff007e24 */ /* 0x000fe4000f8e00ff */
[----:B------:R-:W-:Y:S03]  /*64c0*/  VIADD R104, R104, 0x1 ;  /* 0x0000000168687836 */ /* 0x000fe60000000000 */
[----:B------:R-:W-:Y:S05]  /*64d0*/  PRMT R0, R0, 0x654, R3 ;  /* 0x0000065400007816 */ /* 0x000fea0000000003 */
[----:B------:R1:W3:Y:S04]  /*64e0*/  @P1 LDS.128 R56, [R4+UR49+0x200] ;  /* 0x0002003104381984 */ /* 0x0002e80008000c00 */
[----:B------:R1:W1:Y:S01]  /*64f0*/  @P1 LDS.128 R60, [R2+0x200] ;  /* 0x00020000023c1984 */ /* 0x0002620000000c00 */
[C---:B------:R-:W-:Y:S01]  /*6500*/  ISETP.NE.AND P1, PT, R104.reuse, 0x2, PT ;  /* 0x000000026800780c */ /* 0x040fe20003f25270 */
[----:B------:R-:W-:Y:S01]  /*6510*/  @!PT LDS RZ, [RZ] ;  /* 0x00000000fffff984 */ /* 0x000fe20000000800 */
[----:B------:R-:W-:Y:S01]  /*6520*/  @!PT LDS RZ, [RZ] ;  /* 0x00000000fffff984 */ /* 0x000fe20000000800 */
[----:B------:R-:W-:Y:S01]  /*6530*/  @!PT LDS RZ, [RZ] ;  /* 0x00000000fffff984 */ /* 0x000fe20000000800 */
[----:B------:R-:W-:Y:S01]  /*6540*/  @!PT LDS RZ, [RZ] ;  /* 0x00000000fffff984 */ /* 0x000fe20000000800 */
[----:B------:R5:W-:Y:S06]  /*6550*/  MEMBAR.ALL.CTA ;  /* 0x0000000000007992 */ /* 0x000bec0000008000 */
[----:B-----5:R-:W5:Y:S01]  /*6560*/  FENCE.VIEW.ASYNC.S ;  /* 0x00000000000073c6 */ /* 0x020f620000000000 */
[----:B------:R-:W-:Y:S01]  /*6570*/  SEL R104, R104, RZ, P1 ;  /* 0x000000ff68687207 */ /* 0x000fe20000800000 */
[----:B-----5:R5:W-:Y:S02]  /*6580*/  SYNCS.ARRIVE.TRANS64.RED.A1T0 RZ, [R0+URZ], RZ ;  /* 0x000000ff00ff79a7 */ /* 0x020be400081004ff */
[----:B-----5:R-:W-:Y:S04]  /*6590*/  SEL R0, RZ, 0x1, P1 ;  /* 0x00000001ff007807 */ /* 0x020fe80000800000 */
[----:B---3--:R-:W-:Y:S02]  /*65a0*/  LOP3.LUT R99, R99, R0, RZ, 0x3c, !PT ;  /* 0x0000000063637212 */ /* 0x008fe400078e3cff */
.L_x_115:
[----:B------:R-:W-:Y:S05]  /*65b0*/  BSYNC B1 ;  /* 0x0000000000017941 */ /* 0x000fea0003800000 */
.L_x_114:
[----:B------:R-:W-:Y:S04]  /*65c0*/  SHF.R.U32.HI R0, RZ, 0x15, R48 ;  /* 0x00000015ff007819 */ /* 0x000fe80000011630 */
[----:B------:R-:W-:Y:S01]  /*65d0*/  LOP3.LUT P1, RZ, R0, 0x3, R97, 0x48, !PT ;  /* 0x0000000300ff7812 */ /* 0x000fe20007824861 */
[----:B------:R-:W-:Y:S01]  /*65e0*/  @!UPT UIADD3 URZ, UPT, UPT, URZ, URZ, URZ ;  /* 0x000000fffffff290 */ /* 0x000fe2000fffe0ff */
[----:B----4-:R-:W-:Y:S11]  /*65f0*/  @P0 BRA `(.L_x_119) ;  /* 0x0000000000080947 */ /* 0x010ff60003800000 */
[----:B------:R-:W3:Y:S02]  /*6600*/  SYNCS.PHASECHK.TRANS64.TRYWAIT P0, [R110+URZ+0x120], R5 ;  /* 0x000120056e0075a7 */ /* 0x000ee400080011ff */
[----:B---3--:R-:W-:Y:S05]  /*6610*/  @!P0 BRA `(.L_x_120) ;  /* 0x0000002800088947 */ /* 0x008fea0003800000 */
.L_x_119:
[----:B------:R-:W-:Y:S05]  /*6620*/  @!P1 BRA `(.L_x_121) ;  /* 0x0000000000409947 */ /* 0x000fea0003800000 */
[----:B------:R-:W3:Y:S01]  /*6630*/  LDCU.64 UR8, c[0x4][0x70] ;  /* 0x01000e00ff0877ac */ /* 0x000ee20008000a00 */
[----:B------:R-:W-:Y:S01]  /*6640*/  MOV R3, 0x0 ;  /* 0x0000000000037802 */ /* 0x000fe20000000f00 */
[----:B------:R-:W-:Y:S02]  /*6650*/  HFMA2 R12, -RZ, RZ, 0, 5.9604644775390625e-08 ;  /* 0x00000001ff0c7431 */ /* 0x000fe400000001ff */
[----:B------:R-:W-:Y:S02]  /*6660*/  IMAD.MOV.U32 R8, RZ, RZ, 0x192 ;  /* 0x00000192ff087424 */ /* 0x000fe400078e00ff */
[----:B------:R-:W-:Y:S01]  /*6670*/  IMAD.MOV.U32 R13, RZ, RZ, RZ ;  /* 0x000000ffff0d7224 */ /* 0x000fe200078e00ff */
[----:B------:R-:W4:Y:S01]  /*6680*/  LDCU.64 UR6, c[0x4][0x78] ;  /* 0x01000f00ff0677ac */ /* 0x000f220008000a00 */
[----:B-1----:R-:W1:Y:S01]  /*6690*/  LDC.64 R2, c[0x4][R3] ;  /* 0x0100000003027b82 */ /* 0x002e620000000a00 */
[----:B------:R-:W5:Y:S01]  /*66a0*/  LDCU.64 UR4, c[0x4][0x10] ;  /* 0x01000200ff0477ac */ /* 0x000f620008000a00 */
[----:B---3--:R-:W-:Y:S01]  /*66b0*/  MOV R5, UR9 ;  /* 0x0000000900057c02 */ /* 0x008fe20008000f00 */
[----:B------:R-:W-:Y:S01]  /*66c0*/  IMAD.U32 R4, RZ, RZ, UR8 ;  /* 0x00000008ff047e24 */ /* 0x000fe2000f8e00ff */
[----:B----4-:R-:W-:Y:S01]  /*66d0*/  MOV R7, UR7 ;  /* 0x0000000700077c02 */ /* 0x010fe20008000f00 */
[----:B------:R-:W-:Y:S01]  /*66e0*/  IMAD.U32 R6, RZ, RZ, UR6 ;  /* 0x00000006ff067e24 */ /* 0x000fe2000f8e00ff */
[----:B-----5:R-:W-:Y:S01]  /*66f0*/  MOV R11, UR5 ;  /* 0x00000005000b7c02 */ /* 0x020fe20008000f00 */
[----:B------:R-:W-:Y:S02]  /*6700*/  IMAD.U32 R10, RZ, RZ, UR4 ;  /* 0x00000004ff0a7e24 */ /* 0x000fe4000f8e00ff */
[----:B------:R-:W-:Y:S07]  /*6710*/  LEPC R20, `(.L_x_121) ;  /* 0x000000001014794e */ /* 0x000fee0000000000 */
[----:B-12---:R-:W-:Y:S05]  /*6720*/  CALL.ABS.NOINC R2 ;  /* 0x0000000002007343 */ /* 0x006fea0003c00000 */
.L_x_121:
[----:B------:R-:W-:Y:S05]  /*6730*/  WARPSYNC.ALL ;  /* 0x0000000000007948 */ /* 0x000fea0003800000 */
[----:B------:R-:W-:Y:S01]  /*6740*/  R2UR UR4, R48 ;  /* 0x00000000300472ca */ /* 0x000fe200000e0000 */
[----:B------:R-:W-:Y:S01]  /*6750*/  HFMA2 R70, -RZ, RZ, 0, 9.5367431640625e-07 ;  /* 0x00000010ff467431 */ /* 0x000fe200000001ff */
[C---:B------:R-:W-:Y:S01]  /*6760*/  PRMT R49, R56.reuse, 0x8880, RZ ;  /* 0x0000888038317816 */ /* 0x040fe200000000ff */
[----:B------:R-:W-:Y:S01]  /*6770*/  BSSY.RECONVERGENT B0, `(.L_x_122) ;  /* 0x00000a4000007945 */ /* 0x000fe20003800200 */
[C---:B------:R-:W-:Y:S02]  /*6780*/  SHF.L.U32 R51, R56.reuse, 0x10, RZ ;  /* 0x0000001038337819 */ /* 0x040fe400000006ff */
[----:B------:R-:W-:Y:S02]  /*6790*/  SHF.L.U32 R52, R56, 0x8, RZ ;  /* 0x0000000838347819 */ /* 0x000fe400000006ff */
[----:B------:R-:W-:Y:S02]  /*67a0*/  SHF.R.S32.HI R51, RZ, 0x18, R51 ;  /* 0x00000018ff337819 */ /* 0x000fe40000011433 */
[----:B------:R-:W-:Y:S02]  /*67b0*/  PRMT R53, R57, 0x8880, RZ ;  /* 0x0000888039357816 */ /* 0x000fe400000000ff */
[----:B------:R-:W-:Y:S01]  /*67c0*/  ISETP.NE.AND P6, PT, R64, RZ, PT ;  /* 0x000000ff4000720c */ /* 0x000fe20003fc5270 */
[----:B-1-3--:R-:W2:Y:S01]  /*67d0*/  LDTM.x32 R4, tmem[UR4] ;  /* 0x00000004000479ee */ /* 0x00aea200082c0000 */
[----:B------:R-:W-:Y:S02]  /*67e0*/  IADD3 R73, PT, PT, R95, UR49, RZ ;  /* 0x000000315f497c10 */ /* 0x000fe4000fffe0ff */
[----:B------:R-:W-:Y:S02]  /*67f0*/  LOP3.LUT P5, RZ, R96, 0x80, RZ, 0xc0, !PT ;  /* 0x0000008060ff7812 */ /* 0x000fe400078ac0ff */
[----:B------:R-:W-:Y:S02]  /*6800*/  PRMT R54, R59, 0x8880, RZ ;  /* 0x000088803b367816 */ /* 0x000fe400000000ff */
[----:B------:R-:W-:Y:S02]  /*6810*/  SEL R74, R70, 0xfffffff0, !P5 ;  /* 0xfffffff0464a7807 */ /* 0x000fe40006800000 */
[----:B------:R-:W-:Y:S02]  /*6820*/  ISETP.NE.AND P0, PT, R108, RZ, PT ;  /* 0x000000ff6c00720c */ /* 0x000fe40003f05270 */
[----:B------:R-:W-:Y:S01]  /*6830*/  IADD3 R112, PT, PT, R73, R74, RZ ;  /* 0x0000004a49707210 */ /* 0x000fe20007ffe0ff */
[C---:B--2---:R-:W-:Y:S02]  /*6840*/  IMAD R0, R46.reuse, R4, RZ ;  /* 0x000000042e007224 */ /* 0x044fe400078e02ff */
[C---:B------:R-:W-:Y:S02]  /*6850*/  IMAD R2, R46.reuse, R5, RZ ;  /* 0x000000052e027224 */ /* 0x040fe400078e02ff */
[----:B------:R-:W-:Y:S01]  /*6860*/  IMAD R0, R49, R50, R0 ;  /* 0x0000003231007224 */ /* 0x000fe200078e0200 */
[----:B------:R-:W-:Y:S01]  /*6870*/  SHF.R.S32.HI R49, RZ, 0x18, R52 ;  /* 0x00000018ff317819 */ /* 0x000fe20000011434 */
[C---:B------:R-:W-:Y:S02]  /*6880*/  IMAD R3, R46.reuse, R6, RZ ;  /* 0x000000062e037224 */ /* 0x040fe400078e02ff */
[-C--:B------:R-:W-:Y:S01]  /*6890*/  IMAD R2, R51, R50.reuse, R2 ;  /* 0x0000003233027224 */ /* 0x080fe200078e0202 */
[----:B------:R-:W-:Y:S01]  /*68a0*/  SHF.R.S32.HI R51, RZ, 0x18, R56 ;  /* 0x00000018ff337819 */ /* 0x000fe20000011438 */
[C---:B------:R-:W-:Y:S02]  /*68b0*/  IMAD R7, R46.reuse, R7, RZ ;  /* 0x000000072e077224 */ /* 0x040fe400078e02ff */
[----:B------:R-:W-:Y:S01]  /*68c0*/  IMAD R3, R49, R50, R3 ;  /* 0x0000003231037224 */ /* 0x000fe200078e0203 */
[----:B------:R-:W-:Y:S01]  /*68d0*/  MOV R49, R53 ;  /* 0x0000003500317202 */ /* 0x000fe20000000f00 */
[C---:B------:R-:W-:Y:S01]  /*68e0*/  IMAD.U32 R52, R57.reuse, 0x10000, RZ ;  /* 0x0001000039347824 */ /* 0x040fe200078e00ff */
[----:B------:R-:W-:Y:S01]  /*68f0*/  SHF.L.U32 R53, R57, 0x8, RZ ;  /* 0x0000000839357819 */ /* 0x000fe200000006ff */
[C---:B------:R-:W-:Y:S02]  /*6900*/  IMAD R4, R46.reuse, R8, RZ ;  /* 0x000000082e047224 */ /* 0x040fe400078e02ff */
[-C--:B------:R-:W-:Y:S01]  /*6910*/  IMAD R7, R51, R50.reuse, R7 ;  /* 0x0000003233077224 */ /* 0x080fe200078e0207 */
[----:B------:R-:W-:Y:S01]  /*6920*/  SHF.R.S32.HI R51, RZ, 0x18, R52 ;  /* 0x00000018ff337819 */ /* 0x000fe20000011434 */
[C---:B------:R-:W-:Y:S01]  /*6930*/  IMAD R5, R46.reuse, R9, RZ ;  /* 0x000000092e057224 */ /* 0x040fe200078e02ff */
[----:B------:R-:W-:Y:S01]  /*6940*/  SHF.R.S32.HI R52, RZ, 0x18, R57 ;  /* 0x00000018ff347819 */ /* 0x000fe20000011439 */
[----:B------:R-:W-:Y:S01]  /*6950*/  IMAD R4, R49, R50, R4 ;  /* 0x0000003231047224 */ /* 0x000fe200078e0204 */
[----:B------:R-:W-:Y:S01]  /*6960*/  SHF.R.S32.HI R49, RZ, 0x18, R53 ;  /* 0x00000018ff317819 */ /* 0x000fe20000011435 */
[----:B------:R-:W-:Y:S01]  /*6970*/  IMAD R6, R46, R10, RZ ;  /* 0x0000000a2e067224 */ /* 0x000fe200078e02ff */
[----:B------:R-:W-:Y:S01]  /*6980*/  PRMT R53, R58, 0x8880, RZ ;  /* 0x000088803a357816 */ /* 0x000fe200000000ff */
[----:B------:R-:W-:Y:S01]  /*6990*/  IMAD R11, R46, R11, RZ ;  /* 0x0000000b2e0b7224 */ /* 0x000fe200078e02ff */
[----:B------:R-:W-:Y:S01]  /*69a0*/  I2IP.S8.S32.SAT R65, R7, R3, RZ ;  /* 0x0000000307417239 */ /* 0x000fe200000014ff */
[----:B------:R-:W-:Y:S02]  /*69b0*/  IMAD R5, R51, R50, R5 ;  /* 0x0000003233057224 */ /* 0x000fe400078e0205 */
[----:B------:R-:W-:Y:S01]  /*69c0*/  IMAD.U32 R51, R58, 0x10000, RZ ;  /* 0x000100003a337824 */ /* 0x000fe200078e00ff */
[----:B------:R-:W-:Y:S01]  /*69d0*/  I2IP.S8.S32.SAT R64, R2, R0, R65 ;  /* 0x0000000002407239 */ /* 0x000fe20000001441 */
[----:B------:R-:W-:Y:S01]  /*69e0*/  IMAD R6, R49, R50, R6 ;  /* 0x0000003231067224 */ /* 0x000fe200078e0206 */
[----:B------:R-:W-:Y:S01]  /*69f0*/  MOV R49, R53 ;  /* 0x0000003500317202 */ /* 0x000fe20000000f00 */
[----:B------:R-:W-:Y:S01]  /*6a00*/  IMAD R8, R46, R12, RZ ;  /* 0x0000000c2e087224 */ /* 0x000fe200078e02ff */
[----:B------:R-:W-:Y:S01]  /*6a10*/  SHF.R.S32.HI R51, RZ, 0x18, R51 ;  /* 0x00000018ff337819 */ /* 0x000fe20000011433 */
[-C--:B------:R-:W-:Y:S01]  /*6a20*/  IMAD R11, R52, R50.reuse, R11 ;  /* 0x00000032340b7224 */ /* 0x080fe200078e020b */
[----:B------:R-:W-:Y:S01]  /*6a30*/  SHF.L.U32 R52, R58, 0x8, RZ ;  /* 0x000000083a347819 */ /* 0x000fe200000006ff */
[C---:B------:R-:W-:Y:S01]  /*6a40*/  IMAD R9, R46.reuse, R13, RZ ;  /* 0x0000000d2e097224 */ /* 0x040fe200078e02ff */
[----:B------:R-:W-:Y:S01]  /*6a50*/  SHF.L.U32 R53, R59, 0x8, RZ ;  /* 0x000000083b357819 */ /* 0x000fe200000006ff */
[----:B------:R-:W-:Y:S01]  /*6a60*/  IMAD R8, R49, R50, R8 ;  /* 0x0000003231087224 */ /* 0x000fe200078e0208 */
[----:B------:R-:W-:Y:S01]  /*6a70*/  SHF.R.S32.HI R49, RZ, 0x18, R52 ;  /* 0x00000018ff317819 */ /* 0x000fe20000011434 */
[C---:B------:R-:W-:Y:S01]  /*6a80*/  IMAD R10, R46.reuse, R14, RZ ;  /* 0x0000000e2e0a7224 */ /* 0x040fe200078e02ff */
[----:B------:R-:W-:Y:S01]  /*6a90*/  I2IP.S8.S32.SAT R65, R11, R6, RZ ;  /* 0x000000060b417239 */ /* 0x000fe200000014ff */
[----:B------:R-:W-:Y:S01]  /*6aa0*/  IMAD R9, R51, R50, R9 ;  /* 0x0000003233097224 */ /* 0x000fe200078e0209 */
[----:B------:R-:W-:Y:S01]  /*6ab0*/  SHF.R.S32.HI R51, RZ, 0x18, R58 ;  /* 0x00000018ff337819 */ /* 0x000fe2000001143a */
[----:B------:R-:W-:Y:S01]  /*6ac0*/  IMAD.U32 R52, R59, 0x10000, RZ ;  /* 0x000100003b347824 */ /* 0x000fe200078e00ff */
[----:B------:R-:W-:Y:S01]  /*6ad0*/  I2IP.S8.S32.SAT R65, R5, R4, R65 ;  /* 0x0000000405417239 */ /* 0x000fe20000001441 */
[C---:B------:R-:W-:Y:S01]  /*6ae0*/  IMAD R15, R46.reuse, R15, RZ ;  /* 0x0000000f2e0f7224 */ /* 0x040fe200078e02ff */
[----:B------:R-:W-:Y:S01]  /*6af0*/  SHF.R.S32.HI R53, RZ, 0x18, R53 ;  /* 0x00000018ff357819 */ /* 0x000fe20000011435 */
[----:B------:R-:W-:Y:S01]  /*6b00*/  IMAD R10, R49, R50, R10 ;  /* 0x00000032310a7224 */ /* 0x000fe200078e020a */
[----:B------:R-:W-:Y:S01]  /*6b10*/  MOV R49, R54 ;  /* 0x0000003600317202 */ /* 0x000fe20000000f00 */
[C---:B------:R-:W-:Y:S01]  /*6b20*/  IMAD R12, R46.reuse, R16, RZ ;  /* 0x000000102e0c7224 */ /* 0x040fe200078e02ff */
[----:B------:R-:W-:Y:S01]  /*6b30*/  SHF.R.S32.HI R52, RZ, 0x18, R52 ;  /* 0x00000018ff347819 */ /* 0x000fe20000011434 */
[C---:B------:R-:W-:Y:S02]  /*6b40*/  IMAD R13, R46.reuse, R17, RZ ;  /* 0x000000112e0d7224 */ /* 0x040fe400078e02ff */
[----:B------:R-:W-:Y:S01]  /*6b50*/  IMAD R15, R51, R50, R15 ;  /* 0x00000032330f7224 */ /* 0x000fe200078e020f */
[----:B------:R-:W-:Y:S01]  /*6b60*/  SHF.R.S32.HI R51, RZ, 0x18, R59 ;  /* 0x00000018ff337819 */ /* 0x000fe2000001143b */
[C---:B------:R-:W-:Y:S02]  /*6b70*/  IMAD R14, R46.reuse, R18, RZ ;  /* 0x000000122e0e7224 */ /* 0x040fe400078e02ff */
[----:B------:R-:W-:Y:S01]  /*6b80*/  IMAD R12, R49, R50, R12 ;  /* 0x00000032310c7224 */ /* 0x000fe200078e020c */
[----:B------:R-:W-:Y:S01]  /*6b90*/  I2IP.S8.S32.SAT R66, R15, R10, RZ ;  /* 0x0000000a0f427239 */ /* 0x000fe200000014ff */
[----:B------:R-:W-:Y:S01]  /*6ba0*/  IMAD R19, R46, R19, RZ ;  /* 0x000000132e137224 */ /* 0x000fe200078e02ff */
[----:B------:R-:W-:Y:S01]  /*6bb0*/  PRMT R49, R60, 0x8880, RZ ;  /* 0x000088803c317816 */ /* 0x000fe200000000ff */
[----:B------:R-:W-:Y:S01]  /*6bc0*/  IMAD R13, R52, R50, R13 ;  /* 0x00000032340d7224 */ /* 0x000fe200078e020d */
[----:B------:R-:W-:Y:S01]  /*6bd0*/  I2IP.S8.S32.SAT R66, R9, R8, R66 ;  /* 0x0000000809427239 */ /* 0x000fe20000001442 */
[-C--:B------:R-:W-:Y:S01]  /*6be0*/  IMAD R14, R53, R50.reuse, R14 ;  /* 0x00000032350e7224 */ /* 0x080fe200078e020e */
[----:B------:R-:W-:Y:S01]  /*6bf0*/  PRMT R53, R61, 0x8880, RZ ;  /* 0x000088803d357816 */ /* 0x000fe200000000ff */
[----:B------:R-:W-:Y:S01]  /*6c00*/  IMAD R19, R51, R50, R19 ;  /* 0x0000003233137224 */ /* 0x000fe200078e0213 */
[----:B------:R-:W-:Y:S01]  /*6c10*/  SHF.L.U32 R52, R61, 0x10, RZ ;  /* 0x000000103d347819 */ /* 0x000fe200000006ff */
[----:B------:R-:W-:Y:S02]  /*6c20*/  IMAD R16, R46, R20, RZ ;  /* 0x000000142e107224 */ /* 0x000fe400078e02ff */
[C---:B------:R-:W-:Y:S01]  /*6c30*/  IMAD.U32 R51, R60.reuse, 0x10000, RZ ;  /* 0x000100003c337824 */ /* 0x040fe200078e00ff */
[----:B------:R-:W-:Y:S01]  /*6c40*/  I2IP.S8.S32.SAT R67, R19, R14, RZ ;  /* 0x0000000e13437239 */ /* 0x000fe200000014ff */
[----:B------:R-:W-:Y:S01]  /*6c50*/  IMAD R16, R49, R50, R16 ;  /* 0x0000003231107224 */ /* 0x000fe200078e0210 */
[----:B------:R-:W-:Y:S01]  /*6c60*/  SHF.L.U32 R49, R60, 0x8, RZ ;  /* 0x000000083c317819 */ /* 0x000fe200000006ff */
[C---:B------:R-:W-:Y:S01]  /*6c70*/  IMAD R17, R46.reuse, R21, RZ ;  /* 0x000000152e117224 */ /* 0x040fe200078e02ff */
[----:B------:R-:W-:Y:S01]  /*6c80*/  SHF.R.S32.HI R51, RZ, 0x18, R51 ;  /* 0x00000018ff337819 */ /* 0x000fe20000011433 */
[C---:B------:R-:W-:Y:S01]  /*6c90*/  IMAD R18, R46.reuse, R22, RZ ;  /* 0x000000162e127224 */ /* 0x040fe200078e02ff */
[----:B------:R-:W-:Y:S01]  /*6ca0*/  SHF.R.S32.HI R49, RZ, 0x18, R49 ;  /* 0x00000018ff317819 */ /* 0x000fe20000011431 */
[C---:B------:R-:W-:Y:S01]  /*6cb0*/  IMAD R23, R46.reuse, R23, RZ ;  /* 0x000000172e177224 */ /* 0x040fe200078e02ff */
[----:B------:R-:W-:Y:S01]  /*6cc0*/  I2IP.S8.S32.SAT R67, R13, R12, R67 ;  /* 0x0000000c0d437239 */ /* 0x000fe20000001443 */
[----:B------:R-:W-:Y:S01]  /*6cd0*/  IMAD R17, R51, R50, R17 ;  /* 0x0000003233117224 */ /* 0x000fe200078e0211 */
[----:B------:R-:W-:Y:S01]  /*6ce0*/  SHF.R.S32.HI R51, RZ, 0x18, R60 ;  /* 0x00000018ff337819 */ /* 0x000fe2000001143c */
[----:B------:R-:W-:Y:S01]  /*6cf0*/  IMAD.SHL.U32 R54, R61, 0x100, RZ ;  /* 0x000001003d367824 */ /* 0x000fe200078e00ff */
[----:B------:R-:W-:Y:S01]  /*6d00*/  SHF.R.S32.HI R52, RZ, 0x18, R52 ;  /* 0x00000018ff347819 */ /* 0x000fe20000011434 */
[C---:B------:R-:W-:Y:S01]  /*6d10*/  IMAD R20, R46.reuse, R24, RZ ;  /* 0x000000182e147224 */ /* 0x040fe200078e02ff */
[----:B------:R1:W-:Y:S01]  /*6d20*/  STS.128 [R95+UR49+0x2200], R64 ;  /* 0x002200405f007988 */ /* 0x0003e20008000c31 */
[-C--:B------:R-:W-:Y:S01]  /*6d30*/  IMAD R18, R49, R50.reuse, R18 ;  /* 0x0000003231127224 */ /* 0x080fe200078e0212 */
[----:B------:R-:W-:Y:S01]  /*6d40*/  SHF.R.S32.HI R49, RZ, 0x18, R54 ;  /* 0x00000018ff317819 */ /* 0x000fe20000011436 */
[C---:B------:R-:W-:Y:S01]  /*6d50*/  IMAD R21, R46.reuse, R25, RZ ;  /* 0x000000192e157224 */ /* 0x040fe200078e02ff */
[----:B------:R-:W-:Y:S01]  /*6d60*/  SHF.R.S32.HI R54, RZ, 0x18, R63 ;  /* 0x00000018ff367819 */ /* 0x000fe2000001143f */
[----:B------:R-:W-:Y:S01]  /*6d70*/  IMAD R23, R51, R50, R23 ;  /* 0x0000003233177224 */ /* 0x000fe200078e0217 */
[----:B------:R-:W-:Y:S01]  /*6d80*/  SHF.R.S32.HI R51, RZ, 0x18, R61 ;  /* 0x00000018ff337819 */ /* 0x000fe2000001143d */
[C---:B------:R-:W-:Y:S02]  /*6d90*/  IMAD R22, R46.reuse, R26, RZ ;  /* 0x0000001a2e167224 */ /* 0x040fe400078e02ff */
[----:B------:R-:W-:Y:S01]  /*6da0*/  IMAD R20, R53, R50, R20 ;  /* 0x0000003235147224 */ /* 0x000fe200078e0214 */
[----:B------:R-:W-:Y:S01]  /*6db0*/  I2IP.S8.S32.SAT R68, R23, R18, RZ ;  /* 0x0000001217447239 */ /* 0x000fe200000014ff */
[----:B------:R-:W-:Y:S01]  /*6dc0*/  IMAD R27, R46, R27, RZ ;  /* 0x0000001b2e1b7224 */ /* 0x000fe200078e02ff */
[----:B------:R-:W-:Y:S01]  /*6dd0*/  SHF.L.U32 R53, R62, 0x8, RZ ;  /* 0x000000083e357819 */ /* 0x000fe200000006ff */
[-C--:B------:R-:W-:Y:S01]  /*6de0*/  IMAD R21, R52, R50.reuse, R21 ;  /* 0x0000003234157224 */ /* 0x080fe200078e0215 */
[C---:B------:R-:W-:Y:S01]  /*6df0*/  SHF.L.U32 R52, R62.reuse, 0x10, RZ ;  /* 0x000000103e347819 */ /* 0x040fe200000006ff */
[----:B------:R-:W-:Y:S01]  /*6e00*/  IMAD R22, R49, R50, R22 ;  /* 0x0000003231167224 */ /* 0x000fe200078e0216 */
[----:B------:R-:W-:Y:S01]  /*6e10*/  PRMT R49, R62, 0x8880, RZ ;  /* 0x000088803e317816 */ /* 0x000fe200000000ff */
[C---:B------:R-:W-:Y:S01]  /*6e20*/  IMAD R24, R46.reuse, R28, RZ ;  /* 0x0000001c2e187224 */ /* 0x040fe200078e02ff */
[----:B------:R-:W-:Y:S01]  /*6e30*/  I2IP.S8.S32.SAT R68, R17, R16, R68 ;  /* 0x0000001011447239 */ /* 0x000fe20000001444 */
[----:B------:R-:W-:Y:S01]  /*6e40*/  IMAD R27, R51, R50, R27 ;  /* 0x00000032331b7224 */ /* 0x000fe200078e021b */
[----:B------:R-:W-:Y:S01]  /*6e50*/  SHF.R.S32.HI R51, RZ, 0x18, R52 ;  /* 0x00000018ff337819 */ /* 0x000fe20000011434 */
[C---:B------:R-:W-:Y:S01]  /*6e60*/  IMAD R25, R46.reuse, R29, RZ ;  /* 0x0000001d2e197224 */ /* 0x040fe200078e02ff */
[----:B------:R-:W-:Y:S01]  /*6e70*/  SHF.R.S32.HI R53, RZ, 0x18, R53 ;  /* 0x00000018ff357819 */ /* 0x000fe20000011435 */
[C---:B------:R-:W-:Y:S01]  /*6e80*/  IMAD R26, R46.reuse, R30, RZ ;  /* 0x0000001e2e1a7224 */ /* 0x040fe200078e02ff */
[----:B------:R-:W-:Y:S01]  /*6e90*/  I2IP.S8.S32.SAT R69, R27, R22, RZ ;  /* 0x000000161b457239 */ /* 0x000fe200000014ff */
[-C--:B------:R-:W-:Y:S01]  /*6ea0*/  IMAD R24, R49, R50.reuse, R24 ;  /* 0x0000003231187224 */ /* 0x080fe200078e0218 */
[----:B------:R-:W-:Y:S01]  /*6eb0*/  SHF.L.U32 R52, R63, 0x10, RZ ;  /* 0x000000103f347819 */ /* 0x000fe200000006ff */
[----:B------:R-:W-:Y:S01]  /*6ec0*/  IMAD R25, R51, R50, R25 ;  /* 0x0000003233197224 */ /* 0x000fe200078e0219 */
[----:B------:R-:W-:Y:S01]  /*6ed0*/  I2IP.S8.S32.SAT R69, R21, R20, R69 ;  /* 0x0000001415457239 */ /* 0x000fe20000001445 */
[----:B------:R-:W-:Y:S01]  /*6ee0*/  IMAD R26, R53, R50, R26 ;  /* 0x00000032351a7224 */ /* 0x000fe200078e021a */
[----:B------:R-:W-:Y:S01]  /*6ef0*/  SHF.R.S32.HI R49, RZ, 0x18, R62 ;  /* 0x00000018ff317819 */ /* 0x000fe2000001143e */
[C---:B------:R-:W-:Y:S01]  /*6f00*/  IMAD R31, R46.reuse, R31, RZ ;  /* 0x0000001f2e1f7224 */ /* 0x040fe200078e02ff */
[C---:B------:R-:W-:Y:S01]  /*6f10*/  PRMT R51, R63.reuse, 0x8880, RZ ;  /* 0x000088803f337816 */ /* 0x040fe200000000ff */
[----:B------:R-:W-:Y:S01]  /*6f20*/  IMAD.SHL.U32 R53, R63, 0x100, RZ ;  /* 0x000001003f357824 */ /* 0x000fe200078e00ff */
[----:B------:R-:W-:Y:S01]  /*6f30*/  SHF.R.S32.HI R52, RZ, 0x18, R52 ;  /* 0x00000018ff347819 */ /* 0x000fe20000011434 */
[C---:B------:R-:W-:Y:S02]  /*6f40*/  IMAD R28, R46.reuse, R32, RZ ;  /* 0x000000202e1c7224 */ /* 0x040fe400078e02ff */
[C---:B------:R-:W-:Y:S01]  /*6f50*/  IMAD R29, R46.reuse, R33, RZ ;  /* 0x000000212e1d7224 */ /* 0x040fe200078e02ff */
[----:B------:R-:W-:Y:S01]  /*6f60*/  SHF.R.S32.HI R53, RZ, 0x18, R53 ;  /* 0x00000018ff357819 */ /* 0x000fe20000011435 */
[-C--:B------:R-:W-:Y:S02]  /*6f70*/  IMAD R31, R49, R50.reuse, R31 ;  /* 0x00000032311f7224 */ /* 0x080fe400078e021f */
[----:B------:R-:W-:Y:S02]  /*6f80*/  IMAD R28, R51, R50, R28 ;  /* 0x00000032331c7224 */ /* 0x000fe400078e021c */
[----:B------:R-:W-:Y:S01]  /*6f90*/  IMAD R30, R46, R34, RZ ;  /* 0x000000222e1e7224 */ /* 0x000fe200078e02ff */
[----:B------:R-:W-:Y:S01]  /*6fa0*/  I2IP.S8.S32.SAT R75, R31, R26, RZ ;  /* 0x0000001a1f4b7239 */ /* 0x000fe200000014ff */
[----:B------:R-:W-:Y:S02]  /*6fb0*/  IMAD R29, R52, R50, R29 ;  /* 0x00000032341d7224 */ /* 0x000fe400078e021d */
[----:B------:R-:W-:Y:S01]  /*6fc0*/  IMAD R35, R46, R35, RZ ;  /* 0x000000232e237224 */ /* 0x000fe200078e02ff */
[----:B------:R-:W-:Y:S01]  /*6fd0*/  I2IP.S8.S32.SAT R70, R25, R24, R75 ;  /* 0x0000001819467239 */ /* 0x000fe2000000144b */
[-C--:B------:R-:W-:Y:S01]  /*6fe0*/  IMAD R30, R53, R50.reuse, R30 ;  /* 0x00000032351e7224 */ /* 0x080fe200078e021e */
[----:B------:R-:W-:Y:S01]  /*6ff0*/  LEA R75, R104, UR49, 0x3 ;  /* 0x00000031684b7c11 */ /* 0x000fe2000f8e18ff */
[----:B------:R-:W-:Y:S05]  /*7000*/  IMAD R35, R54, R50, R35 ;  /* 0x0000003236237224 */ /* 0x000fea00078e0223 */
[----:B------:R-:W-:Y:S04]  /*7010*/  I2IP.S8.S32.SAT R76, R35, R30, RZ ;  /* 0x0000001e234c7239 */ /* 0x000fe800000014ff */
[----:B------:R-:W-:Y:S02]  /*7020*/  I2IP.S8.S32.SAT R71, R29, R28, R76 ;  /* 0x0000001c1d477239 */ /* 0x000fe4000000144c */
[----:B------:R-:W-:Y:S03]  /*7030*/  @P6 SHF.L.U32 R76, R99, 0x1f, RZ ;  /* 0x0000001f634c6819 */ /* 0x000fe600000006ff */
[----:B------:R1:W-:Y:S01]  /*7040*/  STS.128 [R112+0x2200], R68 ;  /* 0x0022004470007388 */ /* 0x0003e20000000c00 */
[----:B------:R-:W-:Y:S01]  /*7050*/  @!PT LDS RZ, [RZ] ;  /* 0x00000000fffff984 */ /* 0x000fe20000000800 */
[----:B------:R-:W-:Y:S01]  /*7060*/  @!PT LDS RZ, [RZ] ;  /* 0x00000000fffff984 */ /* 0x000fe20000000800 */
[----:B------:R-:W-:Y:S01]  /*7070*/  @!PT LDS RZ, [RZ] ;  /* 0x00000000fffff984 */ /* 0x000fe20000000800 */
[----:B------:R-:W-:Y:S01]  /*7080*/  @!PT LDS RZ, [RZ] ;  /* 0x00000000fffff984 */ /* 0x000fe20000000800 */
[----:B------:R2:W-:Y:S07]  /*7090*/  MEMBAR.ALL.CTA ;  /* 0x0000000000007992 */ /* 0x0005ee0000008000 */
[----:B--2---:R-:W2:Y:S02]  /*70a0*/  FENCE.VIEW.ASYNC.S ;  /* 0x00000000000073c6 */ /* 0x004ea40000000000 */
[----:B--2---:R-:W-:Y:S06]  /*70b0*/  BAR.SYNC.DEFER_BLOCKING 0x1, 0x80 ;  /* 0x0042000000007b1d */ /* 0x004fec0000010000 */
[----:B------:R-:W-:Y:S05]  /*70c0*/  @P0 BRA `(.L_x_123) ;  /* 0x0000000000380947 */ /* 0x000fea0003800000 */
[----:B------:R-:W-:Y:S02]  /*70d0*/  UIADD3 UR4, UPT, UPT, UR49, 0x2200, URZ ;  /* 0x0000220031047890 */ /* 0x000fe4000fffe0ff */
[----:B------:R-:W-:Y:S01]  /*70e0*/  UIADD3 UR8, UP0, UPT, UR52, 0x680, URZ ;  /* 0x0000068034087890 */ /* 0x000fe2000ff1e0ff */
[----:B------:R-:W-:Y:S01]  /*70f0*/  UMOV UR43, UR36 ;  /* 0x00000024002b7c82 */ /* 0x000fe20008000000 */
[----:B------:R-:W-:Y:S02]  /*7100*/  UIADD3 UR5, UPT, UPT, UR41, 0x40, URZ ;  /* 0x0000004029057890 */ /* 0x000fe4000fffe0ff */
[----:B------:R-:W-:Y:S01]  /*7110*/  MOV R107, UR4 ;  /* 0x00000004006b7c02 */ /* 0x000fe20008000f00 */
[----:B------:R-:W-:Y:S02]  /*7120*/  UIADD3.X UR9, UPT, UPT, URZ, UR53, URZ, UP0, !UPT ;  /* 0x00000035ff097290 */ /* 0x000fe400087fe4ff */
[----:B------:R-:W-:Y:S01]  /*7130*/  UIADD3 UR4, UPT, UPT, UR49, 0x2a00, URZ ;  /* 0x00002a0031047890 */ /* 0x000fe2000fffe0ff */
[----:B------:R-:W-:Y:S01]  /*7140*/  R2UR UR40, R107 ;  /* 0x000000006b2872ca */ /* 0x000fe200000e0000 */
[----:B------:R-:W-:Y:S01]  /*7150*/  UMOV UR6, UR42 ;  /* 0x0000002a00067c82 */ /* 0x000fe20008000000 */
[----:B------:R-:W-:Y:S11]  /*7160*/  UMOV UR7, UR36 ;  /* 0x0000002400077c82 */ /* 0x000ff60008000000 */
[----:B------:R2:W-:Y:S01]  /*7170*/  UTMASTG.3D [UR40], [UR8] ;  /* 0x00000028080073b5 */ /* 0x0005e20008010000 */
[----:B------:R2:W-:Y:S01]  /*7180*/  UTMASTG.3D [UR4], [UR8] ;  /* 0x00000004080073b5 */ /* 0x0005e20008010000 */
[----:B------:R0:W-:Y:S01]  /*7190*/  UTMACMDFLUSH ;  /* 0x00000000000079b7 */ /* 0x0001e20000000000 */
[----:B--2---:R-:W-:Y:S04]  /*71a0*/  DEPBAR.LE SB0, 0x1 ;  /* 0x000080400000791a */ /* 0x004fe80000000000 */
.L_x_123:
[----:B------:R-:W-:Y:S05]  /*71b0*/  BSYNC.RECONVERGENT B0 ;  /* 0x0000000000007941 */ /* 0x000fea0003800200 */
.L_x_122:
[----:B------:R-:W-:Y:S06]  /*71c0*/  BAR.SYNC.DEFER_BLOCKING 0x1, 0x80 ;  /* 0x0042000000007b1d */ /* 0x000fec0000010000 */
[----:B------:R-:W2:Y:S01]  /*71d0*/  @P6 SYNCS.PHASECHK.TRANS64.TRYWAIT P0, [R75+URZ+0xd0], R76 ;  /* 0x0000d04c4b0065a7 */ /* 0x000ea200080011ff */
[----:B------:R-:W-:Y:S01]  /*71e0*/  BSSY B1, `(.L_x_124) ;  /* 0x000001f000017945 */ /* 0x000fe20003800000 */
[----:B--2---:R-:W-:Y:S03]  /*71f0*/  @P6 SEL R55, RZ, 0x1, !P0 ;  /* 0x00000001ff376807 */ /* 0x004fe60004000000 */
[----:B------:R-:W-:Y:S05]  /*7200*/  @!P6 BRA `(.L_x_125) ;  /* 0x000000000070e947 */ /* 0x000fea0003800000 */
[----:B------:R-:W-:Y:S01]  /*7210*/  ISETP.NE.AND P1, PT, R72, RZ, PT ;  /* 0x000000ff4800720c */ /* 0x000fe20003f25270 */
[----:B------:R-:W-:Y:S01]  /*7220*/  BSSY B0, `(.L_x_126) ;  /* 0x0000008000007945 */ /* 0x000fe20003800000 */
[----:B------:R-:W-:Y:S11]  /*7230*/  ISETP.NE.AND P0, PT, R55, RZ, PT ;  /* 0x000000ff3700720c */ /* 0x000ff60003f05270 */
[----:B------:R-:W-:Y:S04]  /*7240*/  @P1 IMAD R73, R104, 0x1000, R73 ;  /* 0x0000100068491824 */ /* 0x000fe800078e0249 */
[----:B------:R-:W-:Y:S01]  /*7250*/  @P1 IMAD.IADD R74, R74, 0x1, R73 ;  /* 0x000000014a4a1824 */ /* 0x000fe200078e0249 */
[----:B------:R-:W-:Y:S06]  /*7260*/  @P0 BRA `(.L_x_127) ;  /* 0x00000000000c0947 */ /* 0x000fec0003800000 */
[----:B------:R-:W-:Y:S04]  /*7270*/  SHF.L.U32 R0, R99, 0x1f, RZ ;  /* 0x0000001f63007819 */ /* 0x000fe800000006ff */
[----:B------:R-:W2:Y:S02]  /*7280*/  SYNCS.PHASECHK.TRANS64.TRYWAIT P0, [R75+URZ+0xd0], R0 ;  /* 0x0000d0004b0075a7 */ /* 0x000ea400080011ff */
[----:B--2---:R-:W-:Y:S05]  /*7290*/  @!P0 BRA `(.L_x_128) ;  /* 0x0000001800fc8947 */ /* 0x004fea0003800000 */
.L_x_127:
[----:B------:R-:W-:Y:S05]  /*72a0*/  BSYNC B0 ;  /* 0x0000000000007941 */ /* 0x000fea0003800000 */
.L_x_126:
[----:B------:R-:W-:Y:S01]  /*72b0*/  ISETP.NE.AND P0, PT, R72, RZ, PT ;  /* 0x000000ff4800720c */ /* 0x000fe20003f05270 */
[----:B--2---:R-:W-:Y:S02]  /*72c0*/  VIADD R75, R75, 0xe0 ;  /* 0x000000e04b4b7836 */ /* 0x004fe40000000000 */
[----:B------:R-:W-:Y:S02]  /*72d0*/  IMAD.U32 R0, RZ, RZ, UR37 ;  /* 0x00000025ff007e24 */ /* 0x000fe4000f8e00ff */
[----:B------:R-:W-:Y:S03]  /*72e0*/  VIADD R104, R104, 0x1 ;  /* 0x0000000168687836 */ /* 0x000fe60000000000 */
[----:B------:R-:W-:Y:S05]  /*72f0*/  PRMT R0, R0, 0x654, R75 ;  /* 0x0000065400007816 */ /* 0x000fea000000004b */
[----:B------:R2:W3:Y:S04]  /*7300*/  @P0 LDS.128 R56, [R73+0x200] ;  /* 0x0002000049380984 */ /* 0x0004e80000000c00 */
[----:B------:R2:W4:Y:S01]  /*7310*/  @P0 LDS.128 R60, [R74+0x200] ;  /* 0x000200004a3c0984 */ /* 0x0005220000000c00 */
        /* <DEDUP_REMOVED lines=10> */
[----:B--23--:R-:W-:Y:S02]  /*73c0*/  LOP3.LUT R99, R99, R0, RZ, 0x3c, !PT ;  /* 0x0000000063637212 */ /* 0x00cfe400078e3cff */
.L_x_125:
[----:B------:R-:W-:Y:S05]  /*73d0*/  BSYNC B1 ;  /* 0x0000000000017941 */ /* 0x000fea0003800000 */
.L_x_124:
[----:B------:R-:W-:Y:S05]  /*73e0*/  VIADD R0, R48, 0x20 ;  /* 0x0000002030007836 */ /* 0x000fea0000000000 */
[----:B------:R-:W-:Y:S04]  /*73f0*/  SHF.R.U32.HI R0, RZ, 0x15, R0 ;  /* 0x00000015ff007819 */ /* 0x000fe80000011600 */
[----:B------:R-:W-:Y:S11]  /*7400*/  LOP3.LUT P0, RZ, R0, 0x3, R97, 0x48, !PT ;  /* 0x0000000300ff7812 */ /* 0x000ff60007804861 */
[----:B------:R-:W-:Y:S02]  /*7410*/  @!UPT UIADD3 URZ, UPT, UPT, URZ, URZ, URZ ;  /* 0x000000fffffff290 */ /* 0x000fe4000fffe0ff */
[----:B------:R-:W-:Y:S05]  /*7420*/  @!P0 BRA `(.L_x_129) ;  /* 0x0000000000408947 */ /* 0x000fea0003800000 */
[----:B------:R-:W2:Y:S01]  /*7430*/  LDCU.64 UR8, c[0x4][0x70] ;  /* 0x01000e00ff0877ac */ /* 0x000ea20008000a00 */
[----:B------:R-:W-:Y:S01]  /*7440*/  MOV R3, 0x0 ;  /* 0x0000000000037802 */ /* 0x000fe20000000f00 */
[----:B------:R-:W-:Y:S02]  /*7450*/  HFMA2 R12, -RZ, RZ, 0, 5.9604644775390625e-08 ;  /* 0x00000001ff0c7431 */ /* 0x000fe400000001ff */
[----:B------:R-:W-:Y:S02]  /*7460*/  IMAD.MOV.U32 R8, RZ, RZ, 0x192 ;  /* 0x00000192ff087424 */ /* 0x000fe400078e00ff */
[----:B------:R-:W-:Y:S01]  /*7470*/  IMAD.MOV.U32 R13, RZ, RZ, RZ ;  /* 0x000000ffff0d7224 */ /* 0x000fe200078e00ff */
[----:B------:R-:W3:Y:S01]  /*7480*/  LDCU.64 UR6, c[0x4][0x78] ;  /* 0x01000f00ff0677ac */ /* 0x000ee20008000a00 */
[----:B------:R-:W1:Y:S01]  /*7490*/  LDC.64 R2, c[0x4][R3] ;  /* 0x0100000003027b82 */ /* 0x000e620000000a00 */
[----:B------:R-:W5:Y:S01]  /*74a0*/  LDCU.64 UR4, c[0x4][0x10] ;  /* 0x01000200ff0477ac */ /* 0x000f620008000a00 */
[----:B--2---:R-:W-:Y:S01]  /*74b0*/  MOV R5, UR9 ;  /* 0x0000000900057c02 */ /* 0x004fe20008000f00 */
[----:B------:R-:W-:Y:S01]  /*74c0*/  IMAD.U32 R4, RZ, RZ, UR8 ;  /* 0x00000008ff047e24 */ /* 0x000fe2000f8e00ff */
[----:B---3--:R-:W-:Y:S01]  /*74d0*/  MOV R7, UR7 ;  /* 0x0000000700077c02 */ /* 0x008fe20008000f00 */
[----:B------:R-:W-:Y:S01]  /*74e0*/  IMAD.U32 R6, RZ, RZ, UR6 ;  /* 0x00000006ff067e24 */ /* 0x000fe2000f8e00ff */
[----:B-----5:R-:W-:Y:S01]  /*74f0*/  MOV R11, UR5 ;  /* 0x00000005000b7c02 */ /* 0x020fe20008000f00 */
[----:B------:R-:W-:Y:S02]  /*7500*/  IMAD.U32 R10, RZ, RZ, UR4 ;  /* 0x00000004ff0a7e24 */ /* 0x000fe4000f8e00ff */
[----:B------:R-:W-:Y:S07]  /*7510*/  LEPC R20, `(.L_x_129) ;  /* 0x000000001014794e */ /* 0x000fee0000000000 */
[----:B-1--4-:R-:W-:Y:S05]  /*7520*/  CALL.ABS.NOINC R2 ;  /* 0x0000000002007343 */ /* 0x012fea0003c00000 */
.L_x_129:
[----:B------:R-:W-:Y:S01]  /*7530*/  ISETP.NE.AND P0, PT, R108, RZ, PT ;  /* 0x000000ff6c00720c */ /* 0x000fe20003f05270 */
[----:B------:R-:W-:Y:S05]  /*7540*/  WARPSYNC.ALL ;  /* 0x0000000000007948 */ /* 0x000fea0003800000 */
[----:B------:R-:W-:Y:S01]  /*7550*/  R2UR UR4, R48 ;  /* 0x00000000300472ca */ /* 0x000fe200000e0000 */
[----:B------:R-:W-:Y:S01]  /*7560*/  IMAD.U32 R77, R58, 0x10000, RZ ;  /* 0x000100003a4d7824 */ /* 0x000fe200078e00ff */
[----:B------:R-:W-:Y:S01]  /*7570*/  SHF.L.U32 R51, R56, 0x10, RZ ;  /* 0x0000001038337819 */ /* 0x000fe200000006ff */
[----:B----4-:R-:W-:Y:S01]  /*7580*/  IMAD.U32 R76, R60, 0x10000, RZ ;  /* 0x000100003c4c7824 */ /* 0x010fe200078e00ff */
[----:B------:R-:W-:Y:S01]  /*7590*/  PRMT R49, R56, 0x8880, RZ ;  /* 0x0000888038317816 */ /* 0x000fe200000000ff */
[----:B-1----:R-:W-:Y:S01]  /*75a0*/  IMAD.U32 R66, R62, 0x10000, RZ ;  /* 0x000100003e427824 */ /* 0x002fe200078e00ff */
[----:B------:R-:W-:Y:S01]  /*75b0*/  SHF.L.U32 R52, R56, 0x8, RZ ;  /* 0x0000000838347819 */ /* 0x000fe200000006ff */
[----:B------:R-:W-:Y:S01]  /*75c0*/  BSSY.RECONVERGENT B0, `(.L_x_130) ;  /* 0x00000a0000007945 */ /* 0x000fe20003800200 */
[----:B------:R-:W-:Y:S02]  /*75d0*/  SHF.R.S32.HI R51, RZ, 0x18, R51 ;  /* 0x00000018ff337819 */ /* 0x000fe40000011433 */
[C---:B------:R-:W-:Y:S02]  /*75e0*/  PRMT R82, R57.reuse, 0x8880, RZ ;  /* 0x0000888039527816 */ /* 0x040fe400000000ff */
[----:B------:R-:W-:Y:S01]  /*75f0*/  SHF.R.S32.HI R52, RZ, 0x18, R52 ;  /* 0x00000018ff347819 */ /* 0x000fe20000011434 */
[----:B------:R-:W1:Y:S01]  /*7600*/  LDTM.x32 R4, tmem[UR4+0x20] ;  /* 0x00002004000479ee */ /* 0x000e6200082c0000 */
[----:B------:R-:W-:Y:S01]  /*7610*/  NOP ;  /* 0x0000000000007918 */ /* 0x000fe20000000000 */
[----:B------:R-:W-:Y:S02]  /*7620*/  IADD3 R110, PT, PT, R110, 0x140, RZ ;  /* 0x000001406e6e7810 */ /* 0x000fe40007ffe0ff */
[----:B------:R-:W-:Y:S02]  /*7630*/  SHF.R.S32.HI R53, RZ, 0x18, R56 ;  /* 0x00000018ff357819 */ /* 0x000fe40000011438 */
[----:B------:R-:W-:Y:S02]  /*7640*/  LOP3.LUT R110, R110, 0xfefffff8, RZ, 0xc0, !PT ;  /* 0xfefffff86e6e7812 */ /* 0x000fe400078ec0ff */
[----:B------:R-:W-:Y:S02]  /*7650*/  SHF.L.U32 R81, R57, 0x10, RZ ;  /* 0x0000001039517819 */ /* 0x000fe400000006ff */
[----:B-1----:R1:W-:Y:S01]  /*7660*/  SYNCS.ARRIVE.TRANS64.RED.A1T0 RZ, [R110+URZ], RZ ;  /* 0x000000ff6eff79a7 */ /* 0x0023e200081004ff */
[----:B------:R-:W-:Y:S02]  /*7670*/  PRMT R79, R58, 0x8880, RZ ;  /* 0x000088803a4f7816 */ /* 0x000fe400000000ff */
[----:B------:R-:W-:Y:S02]  /*7680*/  SHF.R.S32.HI R54, RZ, 0x18, R57 ;  /* 0x00000018ff367819 */ /* 0x000fe40000011439 */
[C---:B------:R-:W-:Y:S02]  /*7690*/  PRMT R73, R59.reuse, 0x8880, RZ ;  /* 0x000088803b497816 */ /* 0x040fe400000000ff */
[----:B------:R-:W-:Y:S02]  /*76a0*/  SHF.R.S32.HI R55, RZ, 0x18, R58 ;  /* 0x00000018ff377819 */ /* 0x000fe4000001143a */
[----:B------:R-:W-:Y:S02]  /*76b0*/  SHF.L.U32 R72, R59, 0x10, RZ ;  /* 0x000000103b487819 */ /* 0x000fe400000006ff */
[----:B------:R-:W-:Y:S02]  /*76c0*/  PRMT R78, R60, 0x8880, RZ ;  /* 0x000088803c4e7816 */ /* 0x000fe400000000ff */
[----:B------:R-:W-:Y:S01]  /*76d0*/  SHF.R.S32.HI R56, RZ, 0x18, R59 ;  /* 0x00000018ff387819 */ /* 0x000fe2000001143b */
[C---:B------:R-:W-:Y:S01]  /*76e0*/  IMAD R0, R46.reuse, R4, RZ ;  /* 0x000000042e007224 */ /* 0x040fe200078e02ff */
[C---:B------:R-:W-:Y:S01]  /*76f0*/  PRMT R70, R61.reuse, 0x8880, RZ ;  /* 0x000088803d467816 */ /* 0x040fe200000000ff */
[C---:B------:R-:W-:Y:S01]  /*7700*/  IMAD R2, R46.reuse, R5, RZ ;  /* 0x000000052e027224 */ /* 0x040fe200078e02ff */
[----:B------:R-:W-:Y:S01]  /*7710*/  SHF.L.U32 R69, R61, 0x10, RZ ;  /* 0x000000103d457819 */ /* 0x000fe200000006ff */
[----:B------:R-:W-:Y:S01]  /*7720*/  IMAD R3, R46, R6, RZ ;  /* 0x000000062e037224 */ /* 0x000fe200078e02ff */
[----:B------:R-:W-:Y:S01]  /*7730*/  PRMT R67, R62, 0x8880, RZ ;  /* 0x000088803e437816 */ /* 0x000fe200000000ff */
[-C--:B------:R-:W-:Y:S01]  /*7740*/  IMAD R0, R49, R50.reuse, R0 ;  /* 0x0000003231007224 */ /* 0x080fe200078e0200 */
[----:B------:R-:W-:Y:S01]  /*7750*/  PRMT R64, R63, 0x8880, RZ ;  /* 0x000088803f407816 */ /* 0x000fe200000000ff */
[----:B------:R-:W-:Y:S01]  /*7760*/  IMAD R7, R46, R7, RZ ;  /* 0x000000072e077224 */ /* 0x000fe200078e02ff */
[----:B------:R-:W-:Y:S01]  /*7770*/  SHF.L.U32 R80, R57, 0x8, RZ ;  /* 0x0000000839507819 */ /* 0x000fe200000006ff */
[-C--:B------:R-:W-:Y:S01]  /*7780*/  IMAD R2, R51, R50.reuse, R2 ;  /* 0x0000003233027224 */ /* 0x080fe200078e0202 */
[----:B------:R-:W-:Y:S01]  /*7790*/  SHF.R.S32.HI R51, RZ, 0x18, R81 ;  /* 0x00000018ff337819 */ /* 0x000fe20000011451 */
[----:B------:R-:W-:Y:S01]  /*77a0*/  IMAD R3, R52, R50, R3 ;  /* 0x0000003234037224 */ /* 0x000fe200078e0203 */
[----:B------:R-:W-:Y:S01]  /*77b0*/  SHF.R.S32.HI R52, RZ, 0x18, R72 ;  /* 0x00000018ff347819 */ /* 0x000fe20000011448 */
[----:B------:R-:W-:Y:S01]  /*77c0*/  IMAD.MOV.U32 R49, RZ, RZ, R82 ;  /* 0x000000ffff317224 */ /* 0x000fe200078e0052 */
[----:B------:R-:W-:Y:S01]  /*77d0*/  SHF.R.S32.HI R57, RZ, 0x18, R60 ;  /* 0x00000018ff397819 */ /* 0x000fe2000001143c */
[----:B------:R-:W-:Y:S01]  /*77e0*/  IMAD R8, R46, R8, RZ ;  /* 0x000000082e087224 */ /* 0x000fe200078e02ff */
[----:B------:R-:W-:Y:S01]  /*77f0*/  SHF.L.U32 R74, R58, 0x8, RZ ;  /* 0x000000083a4a7819 */ /* 0x000fe200000006ff */
[----:B------:R-:W-:Y:S01]  /*7800*/  IMAD R7, R53, R50, R7 ;  /* 0x0000003235077224 */ /* 0x000fe200078e0207 */
[----:B------:R-:W-:Y:S01]  /*7810*/  SHF.R.S32.HI R53, RZ, 0x18, R80 ;  /* 0x00000018ff357819 */ /* 0x000fe20000011450 */
[C---:B------:R-:W-:Y:S01]  /*7820*/  IMAD R9, R46.reuse, R9, RZ ;  /* 0x000000092e097224 */ /* 0x040fe200078e02ff */
[----:B------:R-:W-:Y:S01]  /*7830*/  SHF.R.S32.HI R58, RZ, 0x18, R61 ;  /* 0x00000018ff3a7819 */ /* 0x000fe2000001143d */
[C---:B------:R-:W-:Y:S01]  /*7840*/  IMAD R10, R46.reuse, R10, RZ ;  /* 0x0000000a2e0a7224 */ /* 0x040fe200078e02ff */
[----:B------:R-:W-:Y:S01]  /*7850*/  I2IP.S8.S32.SAT R101, R7, R3, RZ ;  /* 0x0000000307657239 */ /* 0x000fe200000014ff */
[----:B------:R-:W-:Y:S01]  /*7860*/  IMAD R8, R49, R50, R8 ;  /* 0x0000003231087224 */ /* 0x000fe200078e0208 */
[----:B------:R-:W-:Y:S01]  /*7870*/  MOV R49, R79 ;  /* 0x0000004f00317202 */ /* 0x000fe20000000f00 */
[----:B------:R-:W-:Y:S01]  /*7880*/  IMAD R11, R46, R11, RZ ;  /* 0x0000000b2e0b7224 */ /* 0x000fe200078e02ff */
[----:B------:R-:W-:Y:S01]  /*7890*/  I2IP.S8.S32.SAT R100, R2, R0, R101 ;  /* 0x0000000002647239 */ /* 0x000fe20000001465 */
[-C--:B------:R-:W-:Y:S01]  /*78a0*/  IMAD R9, R51, R50.reuse, R9 ;  /* 0x0000003233097224 */ /* 0x080fe200078e0209 */
[----:B------:R-:W-:Y:S01]  /*78b0*/  SHF.R.S32.HI R51, RZ, 0x18, R77 ;  /* 0x00000018ff337819 */ /* 0x000fe2000001144d */
[----:B------:R-:W-:Y:S01]  /*78c0*/  IMAD R10, R53, R50, R10 ;  /* 0x00000032350a7224 */ /* 0x000fe200078e020a */
[----:B------:R-:W-:Y:S01]  /*78d0*/  SHF.L.U32 R71, R59, 0x8, RZ ;  /* 0x000000083b477819 */ /* 0x000fe200000006ff */
[----:B------:R-:W-:Y:S01]  /*78e0*/  IMAD R4, R46, R12, RZ ;  /* 0x0000000c2e047224 */ /* 0x000fe200078e02ff */
[----:B------:R-:W-:Y:S01]  /*78f0*/  SHF.R.S32.HI R59, RZ, 0x18, R62 ;  /* 0x00000018ff3b7819 */ /* 0x000fe2000001143e */
[-C--:B------:R-:W-:Y:S01]  /*7900*/  IMAD R11, R54, R50.reuse, R11 ;  /* 0x00000032360b7224 */ /* 0x080fe200078e020b */
[----:B------:R-:W-:Y:S01]  /*7910*/  SHF.R.S32.HI R53, RZ, 0x18, R71 ;  /* 0x00000018ff357819 */ /* 0x000fe20000011447 */
[----:B------:R-:W-:Y:S01]  /*7920*/  IMAD R5, R46, R13, RZ ;  /* 0x0000000d2e057224 */ /* 0x000fe200078e02ff */
[----:B------:R-:W-:Y:S01]  /*7930*/  SHF.L.U32 R75, R60, 0x8, RZ ;  /* 0x000000083c4b7819 */ /* 0x000fe200000006ff */
[----:B------:R-:W-:Y:S01]  /*7940*/  IMAD R4, R49, R50, R4 ;  /* 0x0000003231047224 */ /* 0x000fe200078e0204 */
[----:B------:R-:W-:Y:S01]  /*7950*/  SHF.R.S32.HI R49, RZ, 0x18, R74 ;  /* 0x00000018ff317819 */ /* 0x000fe2000001144a */
[C---:B------:R-:W-:Y:S01]  /*7960*/  IMAD R6, R46.reuse, R14, RZ ;  /* 0x0000000e2e067224 */ /* 0x040fe200078e02ff */
[----:B------:R-:W-:Y:S01]  /*7970*/  I2IP.S8.S32.SAT R102, R11, R10, RZ ;  /* 0x0000000a0b667239 */ /* 0x000fe200000014ff */
[C---:B------:R-:W-:Y:S01]  /*7980*/  IMAD R15, R46.reuse, R15, RZ ;  /* 0x0000000f2e0f7224 */ /* 0x040fe200078e02ff */
[----:B------:R-:W-:Y:S01]  /*7990*/  SHF.R.S32.HI R60, RZ, 0x18, R63 ;  /* 0x00000018ff3c7819 */ /* 0x000fe2000001143f */
[----:B------:R-:W-:Y:S01]  /*79a0*/  IMAD R5, R51, R50, R5 ;  /* 0x0000003233057224 */ /* 0x000fe200078e0205 */
[----:B------:R-:W-:Y:S01]  /*79b0*/  MOV R51, R73 ;  /* 0x0000004900337202 */ /* 0x000fe20000000f00 */
[C---:B------:R-:W-:Y:S01]  /*79c0*/  IMAD R12, R46.reuse, R16, RZ ;  /* 0x000000102e0c7224 */ /* 0x040fe200078e02ff */
[----:B------:R-:W-:Y:S01]  /*79d0*/  I2IP.S8.S32.SAT R101, R9, R8, R102 ;  /* 0x0000000809657239 */ /* 0x000fe20000001466 */
[----:B------:R-:W-:Y:S01]  /*79e0*/  IMAD R6, R49, R50, R6 ;  /* 0x0000003231067224 */ /* 0x000fe200078e0206 */
[----:B------:R-:W-:Y:S01]  /*79f0*/  MOV R49, R78 ;  /* 0x0000004e00317202 */ /* 0x000fe20000000f00 */
[----:B------:R-:W-:Y:S01]  /*7a00*/  IMAD R13, R46, R17, RZ ;  /* 0x000000112e0d7224 */ /* 0x000fe200078e02ff */
[----:B------:R-:W-:Y:S01]  /*7a10*/  SHF.L.U32 R68, R61, 0x8, RZ ;  /* 0x000000083d447819 */ /* 0x000fe200000006ff */
[----:B------:R-:W-:Y:S01]  /*7a20*/  IMAD R15, R55, R50, R15 ;  /* 0x00000032370f7224 */ /* 0x000fe200078e020f */
[----:B------:R-:W-:Y:S01]  /*7a30*/  SHF.L.U32 R65, R62, 0x8, RZ ;  /* 0x000000083e417819 */ /* 0x000fe200000006ff */
[C---:B------:R-:W-:Y:S01]  /*7a40*/  IMAD R14, R46.reuse, R18, RZ ;  /* 0x000000122e0e7224 */ /* 0x040fe200078e02ff */
[----:B------:R-:W-:Y:S01]  /*7a50*/  SHF.L.U32 R62, R63, 0x10, RZ ;  /* 0x000000103f3e7819 */ /* 0x000fe200000006ff */
[----:B------:R-:W-:Y:S01]  /*7a60*/  IMAD R12, R51, R50, R12 ;  /* 0x00000032330c7224 */ /* 0x000fe200078e020c */
[----:B------:R-:W-:Y:S01]  /*7a70*/  I2IP.S8.S32.SAT R102, R15, R6, RZ ;  /* 0x000000060f667239 */ /* 0x000fe200000014ff */
[----:B------:R-:W-:Y:S01]  /*7a80*/  IMAD R19, R46, R19, RZ ;  /* 0x000000132e137224 */ /* 0x000fe200078e02ff */
[----:B------:R-:W-:Y:S01]  /*7a90*/  SHF.R.S32.HI R51, RZ, 0x18, R76 ;  /* 0x00000018ff337819 */ /* 0x000fe2000001144c */
[----:B------:R-:W-:Y:S01]  /*7aa0*/  IMAD R13, R52, R50, R13 ;  /* 0x00000032340d7224 */ /* 0x000fe200078e020d */
[----:B------:R-:W-:Y:S01]  /*7ab0*/  I2IP.S8.S32.SAT R102, R5, R4, R102 ;  /* 0x0000000405667239 */ /* 0x000fe20000001466 */
[C---:B------:R-:W-:Y:S01]  /*7ac0*/  IMAD R16, R46.reuse, R20, RZ ;  /* 0x000000142e107224 */ /* 0x040fe200078e02ff */
[----:B------:R-:W-:Y:S01]  /*7ad0*/  SHF.R.S32.HI R52, RZ, 0x18, R62 ;  /* 0x00000018ff347819 */ /* 0x000fe2000001143e */
[-C--:B------:R-:W-:Y:S01]  /*7ae0*/  IMAD R14, R53, R50.reuse, R14 ;  /* 0x00000032350e7224 */ /* 0x080fe200078e020e */
[----:B------:R-:W-:Y:S01]  /*7af0*/  SHF.R.S32.HI R53, RZ, 0x18, R75 ;  /* 0x00000018ff357819 */ /* 0x000fe2000001144b */
[----:B------:R-:W-:Y:S01]  /*7b00*/  IMAD R17, R46, R21, RZ ;  /* 0x000000152e117224 */ /* 0x000fe200078e02ff */
[----:B------:R-:W-:Y:S01]  /*7b10*/  SHF.L.U32 R61, R63, 0x8, RZ ;  /* 0x000000083f3d7819 */ /* 0x000fe200000006ff */
[----:B------:R-:W-:Y:S01]  /*7b20*/  IMAD R19, R56, R50, R19 ;  /* 0x0000003238137224 */ /* 0x000fe200078e0213 */
[----:B-1----:R-:W-:Y:S01]  /*7b30*/  IADD3 R110, PT, PT, R44, 0x1, RZ ;  /* 0x000000012c6e7810 */ /* 0x002fe20007ffe0ff */
[C---:B------:R-:W-:Y:S02]  /*7b40*/  IMAD R18, R46.reuse, R22, RZ ;  /* 0x000000162e127224 */ /* 0x040fe400078e02ff */
[----:B------:R-:W-:Y:S01]  /*7b50*/  IMAD R16, R49, R50, R16 ;  /* 0x0000003231107224 */ /* 0x000fe200078e0210 */
[----:B------:R-:W-:Y:S01]  /*7b60*/  I2IP.S8.S32.SAT R103, R19, R14, RZ ;  /* 0x0000000e13677239 */ /* 0x000fe200000014ff */
[C---:B------:R-:W-:Y:S02]  /*7b70*/  IMAD R23, R46.reuse, R23, RZ ;  /* 0x000000172e177224 */ /* 0x040fe400078e02ff */
[----:B------:R-:W-:Y:S01]  /*7b80*/  IMAD R17, R51, R50, R17 ;  /* 0x0000003233117224 */ /* 0x000fe200078e0211 */
[----:B------:R-:W-:Y:S01]  /*7b90*/  I2IP.S8.S32.SAT R103, R13, R12, R103 ;  /* 0x0000000c0d677239 */ /* 0x000fe20000001467 */
[C---:B------:R-:W-:Y:S01]  /*7ba0*/  IMAD R20, R46.reuse, R24, RZ ;  /* 0x000000182e147224 */ /* 0x040fe200078e02ff */
[----:B------:R-:W-:Y:S01]  /*7bb0*/  SHF.R.S32.HI R51, RZ, 0x18, R69 ;  /* 0x00000018ff337819 */ /* 0x000fe20000011445 */
[-C--:B------:R-:W-:Y:S01]  /*7bc0*/  IMAD R18, R53, R50.reuse, R18 ;  /* 0x0000003235127224 */ /* 0x080fe200078e0212 */
[----:B------:R-:W-:Y:S01]  /*7bd0*/  SHF.R.S32.HI R53, RZ, 0x18, R68 ;  /* 0x00000018ff357819 */ /* 0x000fe20000011444 */
[----:B------:R-:W-:Y:S01]  /*7be0*/  IMAD.MOV.U32 R49, RZ, RZ, R70 ;  /* 0x000000ffff317224 */ /* 0x000fe200078e0046 */
[----:B------:R1:W-:Y:S01]  /*7bf0*/  STS.128 [R95+UR49+0x3200], R100 ;  /* 0x003200645f007988 */ /* 0x0003e20008000c31 */
[C---:B------:R-:W-:Y:S02]  /*7c00*/  IMAD R21, R46.reuse, R25, RZ ;  /* 0x000000192e157224 */ /* 0x040fe400078e02ff */
[----:B------:R-:W-:Y:S02]  /*7c10*/  IMAD R23, R57, R50, R23 ;  /* 0x0000003239177224 */ /* 0x000fe400078e0217 */
[C---:B------:R-:W-:Y:S02]  /*7c20*/  IMAD R22, R46.reuse, R26, RZ ;  /* 0x0000001a2e167224 */ /* 0x040fe400078e02ff */
[----:B------:R-:W-:Y:S01]  /*7c30*/  IMAD R20, R49, R50, R20 ;  /* 0x0000003231147224 */ /* 0x000fe200078e0214 */
[----:B------:R-:W-:Y:S01]  /*7c40*/  I2IP.S8.S32.SAT R116, R23, R18, RZ ;  /* 0x0000001217747239 */ /* 0x000fe200000014ff */
[C---:B------:R-:W-:Y:S01]  /*7c50*/  IMAD R27, R46.reuse, R27, RZ ;  /* 0x0000001b2e1b7224 */ /* 0x040fe200078e02ff */
[----:B------:R-:W-:Y:S01]  /*7c60*/  MOV R49, R67 ;  /* 0x0000004300317202 */ /* 0x000fe20000000f00 */
[----:B------:R-:W-:Y:S01]  /*7c70*/  IMAD R21, R51, R50, R21 ;  /* 0x0000003233157224 */ /* 0x000fe200078e0215 */
[----:B------:R-:W-:Y:S01]  /*7c80*/  I2IP.S8.S32.SAT R116, R17, R16, R116 ;  /* 0x0000001011747239 */ /* 0x000fe20000001474 */
[----:B------:R-:W-:Y:S01]  /*7c90*/  IMAD R24, R46, R28, RZ ;  /* 0x0000001c2e187224 */ /* 0x000fe200078e02ff */
[----:B------:R-:W-:Y:S01]  /*7ca0*/  SHF.R.S32.HI R51, RZ, 0x18, R66 ;  /* 0x00000018ff337819 */ /* 0x000fe20000011442 */
[-C--:B------:R-:W-:Y:S01]  /*7cb0*/  IMAD R22, R53, R50.reuse, R22 ;  /* 0x0000003235167224 */ /* 0x080fe200078e0216 */
[----:B------:R-:W-:Y:S01]  /*7cc0*/  SHF.R.S32.HI R53, RZ, 0x18, R61 ;  /* 0x00000018ff357819 */ /* 0x000fe2000001143d */
[-C--:B------:R-:W-:Y:S02]  /*7cd0*/  IMAD R27, R58, R50.reuse, R27 ;  /* 0x000000323a1b7224 */ /* 0x080fe400078e021b */
[C---:B------:R-:W-:Y:S02]  /*7ce0*/  IMAD R25, R46.reuse, R29, RZ ;  /* 0x0000001d2e197224 */ /* 0x040fe400078e02ff */
[----:B------:R-:W-:Y:S01]  /*7cf0*/  IMAD R24, R49, R50, R24 ;  /* 0x0000003231187224 */ /* 0x000fe200078e0218 */
[----:B------:R-:W-:Y:S01]  /*7d00*/  SHF.R.S32.HI R49, RZ, 0x18, R65 ;  /* 0x00000018ff317819 */ /* 0x000fe20000011441 */
[C---:B------:R-:W-:Y:S01]  /*7d10*/  IMAD R26, R46.reuse, R30, RZ ;  /* 0x0000001e2e1a7224 */ /* 0x040fe200078e02ff */
[----:B------:R-:W-:Y:S01]  /*7d20*/  I2IP.S8.S32.SAT R117, R27, R22, RZ ;  /* 0x000000161b757239 */ /* 0x000fe200000014ff */
[C---:B------:R-:W-:Y:S02]  /*7d30*/  IMAD R31, R46.reuse, R31, RZ ;  /* 0x0000001f2e1f7224 */ /* 0x040fe400078e02ff */
[----:B------:R-:W-:Y:S01]  /*7d40*/  IMAD R25, R51, R50, R25 ;  /* 0x0000003233197224 */ /* 0x000fe200078e0219 */
[----:B------:R-:W-:Y:S01]  /*7d50*/  MOV R51, R64 ;  /* 0x0000004000337202 */ /* 0x000fe20000000f00 */
[C---:B------:R-:W-:Y:S01]  /*7d60*/  IMAD R28, R46.reuse, R32, RZ ;  /* 0x000000202e1c7224 */ /* 0x040fe200078e02ff */
[----:B------:R-:W-:Y:S01]  /*7d70*/  I2IP.S8.S32.SAT R117, R21, R20, R117 ;  /* 0x0000001415757239 */ /* 0x000fe20000001475 */
[-C--:B------:R-:W-:Y:S02]  /*7d80*/  IMAD R26, R49, R50.reuse, R26 ;  /* 0x00000032311a7224 */ /* 0x080fe400078e021a */
[C---:B------:R-:W-:Y:S02]  /*7d90*/  IMAD R29, R46.reuse, R33, RZ ;  /* 0x000000212e1d7224 */ /* 0x040fe400078e02ff */
[-C--:B------:R-:W-:Y:S02]  /*7da0*/  IMAD R31, R59, R50.reuse, R31 ;  /* 0x000000323b1f7224 */ /* 0x080fe400078e021f */
[----:B------:R-:W-:Y:S02]  /*7db0*/  IMAD R28, R51, R50, R28 ;  /* 0x00000032331c7224 */ /* 0x000fe400078e021c */
[----:B------:R-:W-:Y:S01]  /*7dc0*/  IMAD R30, R46, R34, RZ ;  /* 0x000000222e1e7224 */ /* 0x000fe200078e02ff */
[----:B------:R-:W-:Y:S01]  /*7dd0*/  I2IP.S8.S32.SAT R113, R31, R26, RZ ;  /* 0x0000001a1f717239 */ /* 0x000fe200000014ff */
[----:B------:R-:W-:Y:S02]  /*7de0*/  IMAD R29, R52, R50, R29 ;  /* 0x00000032341d7224 */ /* 0x000fe400078e021d */
[----:B------:R-:W-:Y:S01]  /*7df0*/  IMAD R35, R46, R35, RZ ;  /* 0x000000232e237224 */ /* 0x000fe200078e02ff */
[----:B------:R-:W-:Y:S01]  /*7e00*/  I2IP.S8.S32.SAT R118, R25, R24, R113 ;  /* 0x0000001819767239 */ /* 0x000fe20000001471 */
[-C--:B------:R-:W-:Y:S02]  /*7e10*/  IMAD R30, R53, R50.reuse, R30 ;  /* 0x00000032351e7224 */ /* 0x080fe400078e021e */
[----:B------:R-:W-:Y:S05]  /*7e20*/  IMAD R35, R60, R50, R35 ;  /* 0x000000323c237224 */ /* 0x000fea00078e0223 */
[----:B------:R-:W-:Y:S04]  /*7e30*/  I2IP.S8.S32.SAT R114, R35, R30, RZ ;  /* 0x0000001e23727239 */ /* 0x000fe800000014ff */
[----:B------:R-:W-:Y:S05]  /*7e40*/  I2IP.S8.S32.SAT R119, R29, R28, R114 ;  /* 0x0000001c1d777239 */ /* 0x000fea0000001472 */
        /* <DEDUP_REMOVED lines=9> */
[----:B------:R-:W-:Y:S02]  /*7ee0*/  UIADD3 UR12, UP0, UPT, UR52, 0x680, URZ ;  /* 0x00000680340c7890 */ /* 0x000fe4000ff1e0ff */
[----:B------:R-:W-:Y:S02]  /*7ef0*/  UIADD3 UR9, UPT, UPT, UR41, 0x20, URZ ;  /* 0x0000002029097890 */ /* 0x000fe4000fffe0ff */
[----:B------:R-:W-:Y:S02]  /*7f00*/  UIADD3 UR8, UPT, UPT, UR49, 0x3200, URZ ;  /* 0x0000320031087890 */ /* 0x000fe4000fffe0ff */
[----:B------:R-:W-:Y:S01]  /*7f10*/  UIADD3.X UR13, UPT, UPT, URZ, UR53, URZ, UP0, !UPT ;  /* 0x00000035ff0d7290 */ /* 0x000fe200087fe4ff */
[----:B------:R-:W-:Y:S01]  /*7f20*/  UMOV UR10, UR42 ;  /* 0x0000002a000a7c82 */ /* 0x000fe20008000000 */
[----:B------:R-:W-:Y:S01]  /*7f30*/  UMOV UR11, UR36 ;  /* 0x00000024000b7c82 */ /* 0x000fe20008000000 */
[----:B------:R-:W-:Y:S02]  /*7f40*/  UIADD3 UR5, UPT, UPT, UR41, 0x60, URZ ;  /* 0x0000006029057890 */ /* 0x000fe4000fffe0ff */
[----:B------:R-:W-:Y:S01]  /*7f50*/  UIADD3 UR4, UPT, UPT, UR49, 0x3a00, URZ ;  /* 0x00003a0031047890 */ /* 0x000fe2000fffe0ff */
[----:B------:R-:W-:Y:S03]  /*7f60*/  UMOV UR6, UR42 ;  /* 0x0000002a00067c82 */ /* 0x000fe60008000000 */
[----:B------:R2:W-:Y:S01]  /*7f70*/  UTMASTG.3D [UR8], [UR12] ;  /* 0x000000080c0073b5 */ /* 0x0005e20008010000 */
[----:B------:R-:W-:Y:S04]  /*7f80*/  UMOV UR7, UR36 ;  /* 0x0000002400077c82 */ /* 0x000fe80008000000 */
[----:B------:R2:W-:Y:S01]  /*7f90*/  UTMASTG.3D [UR4], [UR12] ;  /* 0x000000040c0073b5 */ /* 0x0005e20008010000 */
[----:B------:R0:W-:Y:S01]  /*7fa0*/  UTMACMDFLUSH ;  /* 0x00000000000079b7 */ /* 0x0001e20000000000 */
[----:B--2---:R-:W-:Y:S04]  /*7fb0*/  DEPBAR.LE SB0, 0x1 ;  /* 0x000080400000791a */ /* 0x004fe80000000000 */
.L_x_131:
[----:B------:R-:W-:Y:S05]  /*7fc0*/  BSYNC.RECONVERGENT B0 ;  /* 0x0000000000007941 */ /* 0x000fea0003800200 */
.L_x_130:
[----:B------:R-:W-:Y:S01]  /*7fd0*/  BAR.SYNC.DEFER_BLOCKING 0x1, 0x80 ;  /* 0x0042000000007b1d */ /* 0x000fe20000010000 */
[----:B------:R-:W-:Y:S01]  /*7fe0*/  ISETP.NE.AND P2, PT, R109, RZ, PT ;  /* 0x000000ff6d00720c */ /* 0x000fe20003f45270 */
[----:B------:R-:W-:Y:S01]  /*7ff0*/  IMAD.IADD R20, R43, 0x1, R83 ;  /* 0x000000012b147824 */ /* 0x000fe200078e0253 */
[----:B------:R-:W-:Y:S01]  /*8000*/  ISETP.NE.AND P0, PT, R111, 0x2, PT ;  /* 0x000000026f00780c */ /* 0x000fe20003f05270 */
[----:B------:R-:W-:Y:S01]  /*8010*/  IMAD.IADD R21, R45, 0x1, R90 ;  /* 0x000000012d157824 */ /* 0x000fe200078e025a */
[----:B------:R-:W-:Y:S02]  /*8020*/  ISETP.NE.AND P1, PT, R110, 0x4, PT ;  /* 0x000000046e00780c */ /* 0x000fe40003f25270 */
[----:B------:R-:W-:Y:S02]  /*8030*/  SEL R0, RZ, 0x1, P0 ;  /* 0x00000001ff007807 */ /* 0x000fe40000000000 */
[----:B------:R-:W-:Y:S02]  /*8040*/  SEL R3, RZ, 0x1, P1 ;  /* 0x00000001ff037807 */ /* 0x000fe40000800000 */
[----:B------:R-:W-:Y:S02]  /*8050*/  LOP3.LUT R105, R105, R0, RZ, 0x3c, !PT ;  /* 0x0000000069697212 */ /* 0x000fe400078e3cff */
[----:B------:R-:W-:Y:S02]  /*8060*/  LOP3.LUT R106, R106, R3, RZ, 0x3c, !PT ;  /* 0x000000036a6a7212 */ /* 0x000fe400078e3cff */
[----:B------:R-:W-:Y:S02]  /*8070*/  @P2 R2UR UR36, R98 ;  /* 0x00000000622422ca */ /* 0x000fe400000e0000 */
[----:B------:R-:W-:Y:S02]  /*8080*/  SEL R111, R111, RZ, P0 ;  /* 0x000000ff6f6f7207 */ /* 0x000fe40000000000 */
[----:B------:R-:W-:Y:S01]  /*8090*/  SEL R44, R110, RZ, P1 ;  /* 0x000000ff6e2c7207 */ /* 0x000fe20000800000 */
[----:B------:R-:W-:Y:S10]  /*80a0*/  @P2 BRA `(.L_x_132) ;  /* 0xffffffd400bc2947 */ /* 0x000ff4000383ffff */
[----:B------:R-:W-:Y:S05]  /*80b0*/  EXIT ;  /* 0x000000000000794d */ /* 0x000fea0003800000 */
.L_x_25:
[----:B--2---:R2:W4:Y:S02]  /*80c0*/  SYNCS.PHASECHK.TRANS64.TRYWAIT P0, [R3+URZ+0x170], R2 ;  /* 0x00017002030075a7 */ /* 0x00452400080011ff */
[----:B----4-:R-:W-:Y:S05]  /*80d0*/  @!P0 NANOSLEEP.SYNCS 0x989680 ;  /* 0x009896800000895d */ /* 0x010fea0003900000 */
[----:B------:R-:W4:Y:S02]  /*80e0*/  @!P0 SYNCS.PHASECHK.TRANS64 P0, [R3+URZ+0x170], R2 ;  /* 0x00017002030085a7 */ /* 0x000f2400080010ff */
[----:B----4-:R-:W-:Y:S05]  /*80f0*/  @!P0 BRA `(.L_x_25) ;  /* 0xfffffffc00f08947 */ /* 0x010fea000383ffff */
[----:B------:R-:W-:Y:S05]  /*8100*/  BRA `(.L_x_133) ;  /* 0xffffff9800007947 */ /* 0x000fea000383ffff */
.L_x_28:
[----:B-1----:R-:W-:-:S07]  /*8110*/  MOV R2, UR33 ;  /* 0x0000002100027c02 */ /* 0x002fce0008000f00 */
.L_x_134:
[----:B-1----:R1:W2:Y:S02]  /*8120*/  SYNCS.PHASECHK.TRANS64.TRYWAIT P0, [R2+URZ+0x68], R5 ;  /* 0x00006805020075a7 */ /* 0x0022a400080011ff */
[----:B--2---:R-:W-:Y:S05]  /*8130*/  @!P0 NANOSLEEP.SYNCS 0x989680 ;  /* 0x009896800000895d */ /* 0x004fea0003900000 */
[----:B------:R-:W2:Y:S02]  /*8140*/  @!P0 SYNCS.PHASECHK.TRANS64 P0, [R2+URZ+0x68], R5 ;  /* 0x00006805020085a7 */ /* 0x000ea400080010ff */
[----:B--2---:R-:W-:Y:S05]  /*8150*/  @!P0 BRA `(.L_x_134) ;  /* 0xfffffffc00f08947 */ /* 0x004fea000383ffff */
[----:B------:R-:W-:Y:S05]  /*8160*/  BRA `(.L_x_27) ;  /* 0xffffff9800647947 */ /* 0x000fea000383ffff */
.L_x_35:
[----:B-1----:R-:W-:-:S07]  /*8170*/  MOV R2, UR17 ;  /* 0x0000001100027c02 */ /* 0x002fce0008000f00 */
.L_x_135:
[----:B-1----:R1:W2:Y:S02]  /*8180*/  SYNCS.PHASECHK.TRANS64.TRYWAIT P0, [R2+URZ+0x68], R5 ;  /* 0x00006805020075a7 */ /* 0x0022a400080011ff */
[----:B--2---:R-:W-:Y:S05]  /*8190*/  @!P0 NANOSLEEP.SYNCS 0x989680 ;  /* 0x009896800000895d */ /* 0x004fea0003900000 */
[----:B------:R-:W2:Y:S02]  /*81a0*/  @!P0 SYNCS.PHASECHK.TRANS64 P0, [R2+URZ+0x68], R5 ;  /* 0x00006805020085a7 */ /* 0x000ea400080010ff */
[----:B--2---:R-:W-:Y:S05]  /*81b0*/  @!P0 BRA `(.L_x_135) ;  /* 0xfffffffc00f08947 */ /* 0x004fea000383ffff */
[----:B------:R-:W-:Y:S05]  /*81c0*/  BRA `(.L_x_34) ;  /* 0xffffff9c001c7947 */ /* 0x000fea000383ffff */
.L_x_40:
[----:B-1----:R1:W2:Y:S02]  /*81d0*/  SYNCS.PHASECHK.TRANS64.TRYWAIT P0, [R2+URZ+0x100], R3 ;  /* 0x00010003020075a7 */ /* 0x0022a400080011ff */
[----:B--2---:R-:W-:Y:S05]  /*81e0*/  @!P0 NANOSLEEP.SYNCS 0x989680 ;  /* 0x009896800000895d */ /* 0x004fea0003900000 */
[----:B------:R-:W2:Y:S02]  /*81f0*/  @!P0 SYNCS.PHASECHK.TRANS64 P0, [R2+URZ+0x100], R3 ;  /* 0x00010003020085a7 */ /* 0x000ea400080010ff */
[----:B--2---:R-:W-:Y:S05]  /*8200*/  @!P0 BRA `(.L_x_40) ;  /* 0xfffffffc00f08947 */ /* 0x004fea000383ffff */
[----:B------:R-:W-:Y:S05]  /*8210*/  BRA `(.L_x_136) ;  /* 0xffffff9c00bc7947 */ /* 0x000fea000383ffff */
.L_x_44:
[----:B---3--:R-:W-:-:S07]  /*8220*/  MOV R0, UR4 ;  /* 0x0000000400007c02 */ /* 0x008fce0008000f00 */
.L_x_137:
[----:B-1----:R1:W2:Y:S02]  /*8230*/  SYNCS.PHASECHK.TRANS64.TRYWAIT P0, [R0+URZ], R3 ;  /* 0x00000003000075a7 */ /* 0x0022a400080011ff */
[----:B--2---:R-:W-:Y:S05]  /*8240*/  @!P0 NANOSLEEP.SYNCS 0x989680 ;  /* 0x009896800000895d */ /* 0x004fea0003900000 */
[----:B------:R-:W2:Y:S02]  /*8250*/  @!P0 SYNCS.PHASECHK.TRANS64 P0, [R0+URZ], R3 ;  /* 0x00000003000085a7 */ /* 0x000ea400080010ff */
[----:B--2---:R-:W-:Y:S05]  /*8260*/  @!P0 BRA `(.L_x_137) ;  /* 0xfffffffc00f08947 */ /* 0x004fea000383ffff */
[----:B------:R-:W-:Y:S05]  /*8270*/  BRA `(.L_x_138) ;  /* 0xffffffa4002c7947 */ /* 0x000fea000383ffff */
.L_x_45:
[----:B---3--:R-:W-:-:S07]  /*8280*/  MOV R0, UR4 ;  /* 0x0000000400007c02 */ /* 0x008fce0008000f00 */
.L_x_139:
[----:B-1----:R1:W2:Y:S02]  /*8290*/  SYNCS.PHASECHK.TRANS64.TRYWAIT P0, [R0+URZ], R3 ;  /* 0x00000003000075a7 */ /* 0x0022a400080011ff */
[----:B--2---:R-:W-:Y:S05]  /*82a0*/  @!P0 NANOSLEEP.SYNCS 0x989680 ;  /* 0x009896800000895d */ /* 0x004fea0003900000 */
[----:B------:R-:W2:Y:S02]  /*82b0*/  @!P0 SYNCS.PHASECHK.TRANS64 P0, [R0+URZ], R3 ;  /* 0x00000003000085a7 */ /* 0x000ea400080010ff */
[----:B--2---:R-:W-:Y:S05]  /*82c0*/  @!P0 BRA `(.L_x_139) ;  /* 0xfffffffc00f08947 */ /* 0x004fea000383ffff */
[----:B------:R-:W-:Y:S05]  /*82d0*/  BRA `(.L_x_140) ;  /* 0xffffffa400387947 */ /* 0x000fea000383ffff */
.L_x_46:
[----:B---3--:R-:W-:-:S07]  /*82e0*/  MOV R0, UR4 ;  /* 0x0000000400007c02 */ /* 0x008fce0008000f00 */
.L_x_141:
[----:B-1----:R1:W2:Y:S02]  /*82f0*/  SYNCS.PHASECHK.TRANS64.TRYWAIT P0, [R0+URZ], R3 ;  /* 0x00000003000075a7 */ /* 0x0022a400080011ff */
[----:B--2---:R-:W-:Y:S05]  /*8300*/  @!P0 NANOSLEEP.SYNCS 0x989680 ;  /* 0x009896800000895d */ /* 0x004fea0003900000 */
[----:B------:R-:W2:Y:S02]  /*8310*/  @!P0 SYNCS.PHASECHK.TRANS64 P0, [R0+URZ], R3 ;  /* 0x00000003000085a7 */ /* 0x000ea400080010ff */
[----:B--2---:R-:W-:Y:S05]  /*8320*/  @!P0 BRA `(.L_x_141) ;  /* 0xfffffffc00f08947 */ /* 0x004fea000383ffff */
[----:B------:R-:W-:Y:S05]  /*8330*/  BRA `(.L_x_142) ;  /* 0xffffffa400447947 */ /* 0x000fea000383ffff */
.L_x_47:
[----:B---3--:R-:W-:-:S07]  /*8340*/  MOV R0, UR4 ;  /* 0x0000000400007c02 */ /* 0x008fce0008000f00 */
.L_x_143:
[----:B-1----:R1:W2:Y:S02]  /*8350*/  SYNCS.PHASECHK.TRANS64.TRYWAIT P0, [R0+URZ], R3 ;  /* 0x00000003000075a7 */ /* 0x0022a400080011ff */
[----:B--2---:R-:W-:Y:S05]  /*8360*/  @!P0 NANOSLEEP.SYNCS 0x989680 ;  /* 0x009896800000895d */ /* 0x004fea0003900000 */
[----:B------:R-:W2:Y:S02]  /*8370*/  @!P0 SYNCS.PHASECHK.TRANS64 P0, [R0+URZ], R3 ;  /* 0x00000003000085a7 */ /* 0x000ea400080010ff */
[----:B--2---:R-:W-:Y:S05]  /*8380*/  @!P0 BRA `(.L_x_143) ;  /* 0xfffffffc00f08947 */ /* 0x004fea000383ffff */
[----:B------:R-:W-:Y:S05]  /*8390*/  BRA `(.L_x_144) ;  /* 0xffffffa400507947 */ /* 0x000fea000383ffff */
.L_x_48:
[----:B---3--:R-:W-:-:S07]  /*83a0*/  MOV R0, UR4 ;  /* 0x0000000400007c02 */ /* 0x008fce0008000f00 */
.L_x_145:
[----:B-1----:R1:W2:Y:S02]  /*83b0*/  SYNCS.PHASECHK.TRANS64.TRYWAIT P0, [R0+URZ], R3 ;  /* 0x00000003000075a7 */ /* 0x0022a400080011ff */
[----:B--2---:R-:W-:Y:S05]  /*83c0*/  @!P0 NANOSLEEP.SYNCS 0x989680 ;  /* 0x009896800000895d */ /* 0x004fea0003900000 */
[----:B------:R-:W2:Y:S02]  /*83d0*/  @!P0 SYNCS.PHASECHK.TRANS64 P0, [R0+URZ], R3 ;  /* 0x00000003000085a7 */ /* 0x000ea400080010ff */
[----:B--2---:R-:W-:Y:S05]  /*83e0*/  @!P0 BRA `(.L_x_145) ;  /* 0xfffffffc00f08947 */ /* 0x004fea000383ffff */
[----:B------:R-:W-:Y:S05]  /*83f0*/  BRA `(.L_x_146) ;  /* 0xffffffa4005c7947 */ /* 0x000fea000383ffff */
.L_x_49:
[----:B---3--:R-:W-:-:S07]  /*8400*/  MOV R0, UR4 ;  /* 0x0000000400007c02 */ /* 0x008fce0008000f00 */
.L_x_147:
[----:B-1----:R1:W2:Y:S02]  /*8410*/  SYNCS.PHASECHK.TRANS64.TRYWAIT P0, [R0+URZ], R3 ;  /* 0x00000003000075a7 */ /* 0x0022a400080011ff */
[----:B--2---:R-:W-:Y:S05]  /*8420*/  @!P0 NANOSLEEP.SYNCS 0x989680 ;  /* 0x009896800000895d */ /* 0x004fea0003900000 */
[----:B------:R-:W2:Y:S02]  /*8430*/  @!P0 SYNCS.PHASECHK.TRANS64 P0, [R0+URZ], R3 ;  /* 0x00000003000085a7 */ /* 0x000ea400080010ff */
[----:B--2---:R-:W-:Y:S05]  /*8440*/  @!P0 BRA `(.L_x_147) ;  /* 0xfffffffc00f08947 */ /* 0x004fea000383ffff */
[----:B------:R-:W-:Y:S05]  /*8450*/  BRA `(.L_x_148) ;  /* 0xffffffa400687947 */ /* 0x000fea000383ffff */
.L_x_50:
[----:B---3--:R-:W-:-:S07]  /*8460*/  MOV R0, UR4 ;  /* 0x0000000400007c02 */ /* 0x008fce0008000f00 */
.L_x_149:
[----:B-1----:R1:W2:Y:S02]  /*8470*/  SYNCS.PHASECHK.TRANS64.TRYWAIT P0, [R0+URZ], R3 ;  /* 0x00000003000075a7 */ /* 0x0022a400080011ff */
[----:B--2---:R-:W-:Y:S05]  /*8480*/  @!P0 NANOSLEEP.SYNCS 0x989680 ;  /* 0x009896800000895d */ /* 0x004fea0003900000 */
[----:B------:R-:W2:Y:S02]  /*8490*/  @!P0 SYNCS.PHASECHK.TRANS64 P0, [R0+URZ], R3 ;  /* 0x00000003000085a7 */ /* 0x000ea400080010ff */
[----:B--2---:R-:W-:Y:S05]  /*84a0*/  @!P0 BRA `(.L_x_149) ;  /* 0xfffffffc00f08947 */ /* 0x004fea000383ffff */
[----:B------:R-:W-:Y:S05]  /*84b0*/  BRA `(.L_x_150) ;  /* 0xffffffa400747947 */ /* 0x000fea000383ffff */
.L_x_51:
[----:B---3--:R-:W-:-:S07]  /*84c0*/  MOV R0, UR4 ;  /* 0x0000000400007c02 */ /* 0x008fce0008000f00 */
.L_x_151:
[----:B-1----:R1:W2:Y:S02]  /*84d0*/  SYNCS.PHASECHK.TRANS64.TRYWAIT P0, [R0+URZ], R3 ;  /* 0x00000003000075a7 */ /* 0x0022a400080011ff */
[----:B--2---:R-:W-:Y:S05]  /*84e0*/  @!P0 NANOSLEEP.SYNCS 0x989680 ;  /* 0x009896800000895d */ /* 0x004fea0003900000 */
[----:B------:R-:W2:Y:S02]  /*84f0*/  @!P0 SYNCS.PHASECHK.TRANS64 P0, [R0+URZ], R3 ;  /* 0x00000003000085a7 */ /* 0x000ea400080010ff */
[----:B--2---:R-:W-:Y:S05]  /*8500*/  @!P0 BRA `(.L_x_151) ;  /* 0xfffffffc00f08947 */ /* 0x004fea000383ffff */
[----:B------:R-:W-:Y:S05]  /*8510*/  BRA `(.L_x_152) ;  /* 0xffffffa400807947 */ /* 0x000fea000383ffff */
.L_x_52:
[----:B---3--:R-:W-:-:S07]  /*8520*/  MOV R0, UR4 ;  /* 0x0000000400007c02 */ /* 0x008fce0008000f00 */
.L_x_153:
[----:B-1----:R1:W2:Y:S02]  /*8530*/  SYNCS.PHASECHK.TRANS64.TRYWAIT P0, [R0+URZ], R3 ;  /* 0x00000003000075a7 */ /* 0x0022a400080011ff */
[----:B--2---:R-:W-:Y:S05]  /*8540*/  @!P0 NANOSLEEP.SYNCS 0x989680 ;  /* 0x009896800000895d */ /* 0x004fea0003900000 */
[----:B------:R-:W2:Y:S02]  /*8550*/  @!P0 SYNCS.PHASECHK.TRANS64 P0, [R0+URZ], R3 ;  /* 0x00000003000085a7 */ /* 0x000ea400080010ff */
[----:B--2---:R-:W-:Y:S05]  /*8560*/  @!P0 BRA `(.L_x_153) ;  /* 0xfffffffc00f08947 */ /* 0x004fea000383ffff */
[----:B------:R-:W-:Y:S05]  /*8570*/  BRA `(.L_x_154) ;  /* 0xffffffa4008c7947 */ /* 0x000fea000383ffff */
.L_x_53:
[----:B---3--:R-:W-:-:S07]  /*8580*/  MOV R0, UR4 ;  /* 0x0000000400007c02 */ /* 0x008fce0008000f00 */
.L_x_155:
[----:B-1----:R1:W2:Y:S02]  /*8590*/  SYNCS.PHASECHK.TRANS64.TRYWAIT P0, [R0+URZ], R3 ;  /* 0x00000003000075a7 */ /* 0x0022a400080011ff */
[----:B--2---:R-:W-:Y:S05]  /*85a0*/  @!P0 NANOSLEEP.SYNCS 0x989680 ;  /* 0x009896800000895d */ /* 0x004fea0003900000 */
[----:B------:R-:W2:Y:S02]  /*85b0*/  @!P0 SYNCS.PHASECHK.TRANS64 P0, [R0+URZ], R3 ;  /* 0x00000003000085a7 */ /* 0x000ea400080010ff */
[----:B--2---:R-:W-:Y:S05]  /*85c0*/  @!P0 BRA `(.L_x_155) ;  /* 0xfffffffc00f08947 */ /* 0x004fea000383ffff */
[----:B------:R-:W-:Y:S05]  /*85d0*/  BRA `(.L_x_156) ;  /* 0xffffffa400987947 */ /* 0x000fea000383ffff */
.L_x_54:
[----:B---3--:R-:W-:-:S07]  /*85e0*/  MOV R0, UR4 ;  /* 0x0000000400007c02 */ /* 0x008fce0008000f00 */
.L_x_157:
[----:B-1----:R1:W2:Y:S02]  /*85f0*/  SYNCS.PHASECHK.TRANS64.TRYWAIT P0, [R0+URZ], R3 ;  /* 0x00000003000075a7 */ /* 0x0022a400080011ff */
[----:B--2---:R-:W-:Y:S05]  /*8600*/  @!P0 NANOSLEEP.SYNCS 0x989680 ;  /* 0x009896800000895d */ /* 0x004fea0003900000 */
[----:B------:R-:W2:Y:S02]  /*8610*/  @!P0 SYNCS.PHASECHK.TRANS64 P0, [R0+URZ], R3 ;  /* 0x00000003000085a7 */ /* 0x000ea400080010ff */
[----:B--2---:R-:W-:Y:S05]  /*8620*/  @!P0 BRA `(.L_x_157) ;  /* 0xfffffffc00f08947 */ /* 0x004fea000383ffff */
[----:B------:R-:W-:Y:S05]  /*8630*/  BRA `(.L_x_158) ;  /* 0xffffffa400a47947 */ /* 0x000fea000383ffff */
.L_x_55:
[----:B---3--:R-:W-:-:S07]  /*8640*/  MOV R0, UR4 ;  /* 0x0000000400007c02 */ /* 0x008fce0008000f00 */
.L_x_159:
[----:B-1----:R1:W2:Y:S02]  /*8650*/  SYNCS.PHASECHK.TRANS64.TRYWAIT P0, [R0+URZ], R3 ;  /* 0x00000003000075a7 */ /* 0x0022a400080011ff */
[----:B--2---:R-:W-:Y:S05]  /*8660*/  @!P0 NANOSLEEP.SYNCS 0x989680 ;  /* 0x009896800000895d */ /* 0x004fea0003900000 */
[----:B------:R-:W2:Y:S02]  /*8670*/  @!P0 SYNCS.PHASECHK.TRANS64 P0, [R0+URZ], R3 ;  /* 0x00000003000085a7 */ /* 0x000ea400080010ff */
[----:B--2---:R-:W-:Y:S05]  /*8680*/  @!P0 BRA `(.L_x_159) ;  /* 0xfffffffc00f08947 */ /* 0x004fea000383ffff */
[----:B------:R-:W-:Y:S05]  /*8690*/  BRA `(.L_x_160) ;  /* 0xffffffa400b07947 */ /* 0x000fea000383ffff */
.L_x_58:
[----:B-1----:R1:W2:Y:S02]  /*86a0*/  SYNCS.PHASECHK.TRANS64.TRYWAIT P0, [R0+URZ+0x160], R5 ;  /* 0x00016005000075a7 */ /* 0x0022a400080011ff */
[----:B--2---:R-:W-:Y:S05]  /*86b0*/  @!P0 NANOSLEEP.SYNCS 0x989680 ;  /* 0x009896800000895d */ /* 0x004fea0003900000 */
[----:B------:R-:W2:Y:S02]  /*86c0*/  @!P0 SYNCS.PHASECHK.TRANS64 P0, [R0+URZ+0x160], R5 ;  /* 0x00016005000085a7 */ /* 0x000ea400080010ff */
[----:B--2---:R-:W-:Y:S05]  /*86d0*/  @!P0 BRA `(.L_x_58) ;  /* 0xfffffffc00f08947 */ /* 0x004fea000383ffff */
[----:B------:R-:W-:Y:S05]  /*86e0*/  BRA `(.L_x_161) ;  /* 0xffffffa800107947 */ /* 0x000fea000383ffff */
.L_x_59:
[----:B------:R-:W-:-:S07]  /*86f0*/  MOV R0, UR5 ;  /* 0x0000000500007c02 */ /* 0x000fce0008000f00 */
.L_x_162:
[----:B-1----:R1:W2:Y:S02]  /*8700*/  SYNCS.PHASECHK.TRANS64.TRYWAIT P0, [R0+URZ+0x110], R7 ;  /* 0x00011007000075a7 */ /* 0x0022a400080011ff */
[----:B--2---:R-:W-:Y:S05]  /*8710*/  @!P0 NANOSLEEP.SYNCS 0x989680 ;  /* 0x009896800000895d */ /* 0x004fea0003900000 */
[----:B------:R-:W2:Y:S02]  /*8720*/  @!P0 SYNCS.PHASECHK.TRANS64 P0, [R0+URZ+0x110], R7 ;  /* 0x00011007000085a7 */ /* 0x000ea400080010ff */
[----:B--2---:R-:W-:Y:S05]  /*8730*/  @!P0 BRA `(.L_x_162) ;  /* 0xfffffffc00f08947 */ /* 0x004fea000383ffff */
[----:B------:R-:W-:Y:S05]  /*8740*/  BRA `(.L_x_163) ;  /* 0xffffffa800207947 */ /* 0x000fea000383ffff */
.L_x_60:
[----:B-1----:R1:W2:Y:S02]  /*8750*/  SYNCS.PHASECHK.TRANS64.TRYWAIT P1, [R0+URZ+0x100], R5 ;  /* 0x00010005000075a7 */ /* 0x0022a400080211ff */
[----:B--2---:R-:W-:Y:S05]  /*8760*/  @!P1 NANOSLEEP.SYNCS 0x989680 ;  /* 0x009896800000995d */ /* 0x004fea0003900000 */
[----:B------:R-:W2:Y:S02]  /*8770*/  @!P1 SYNCS.PHASECHK.TRANS64 P1, [R0+URZ+0x100], R5 ;  /* 0x00010005000095a7 */ /* 0x000ea400080210ff */
[----:B--2---:R-:W-:Y:S05]  /*8780*/  @!P1 BRA `(.L_x_60) ;  /* 0xfffffffc00f09947 */ /* 0x004fea000383ffff */
[----:B------:R-:W-:Y:S05]  /*8790*/  BRA `(.L_x_164) ;  /* 0xffffffa800507947 */ /* 0x000fea000383ffff */
.L_x_63:
[----:B------:R-:W-:-:S07]  /*87a0*/  MOV R0, UR5 ;  /* 0x0000000500007c02 */ /* 0x000fce0008000f00 */
.L_x_165:
[----:B-1----:R1:W2:Y:S02]  /*87b0*/  SYNCS.PHASECHK.TRANS64.TRYWAIT P0, [R0+URZ+0x110], R3 ;  /* 0x00011003000075a7 */ /* 0x0022a400080011ff */
[----:B--2---:R-:W-:Y:S05]  /*87c0*/  @!P0 NANOSLEEP.SYNCS 0x989680 ;  /* 0x009896800000895d */ /* 0x004fea0003900000 */
[----:B------:R-:W2:Y:S02]  /*87d0*/  @!P0 SYNCS.PHASECHK.TRANS64 P0, [R0+URZ+0x110], R3 ;  /* 0x00011003000085a7 */ /* 0x000ea400080010ff */
[----:B--2---:R-:W-:Y:S05]  /*87e0*/  @!P0 BRA `(.L_x_165) ;  /* 0xfffffffc00f08947 */ /* 0x004fea000383ffff */
[----:B------:R-:W-:Y:S05]  /*87f0*/  BRA `(.L_x_62) ;  /* 0xffffffa800a47947 */ /* 0x000fea000383ffff */
.L_x_72:
[----:B-1----:R-:W-:-:S04]  /*8800*/  MOV R4, UR6 ;  /* 0x0000000600047c02 */ /* 0x002fc80008000f00 */
[----:B------:R1:W2:Y:S03]  /*8810*/  SYNCS.PHASECHK.TRANS64.TRYWAIT P0, [R4+URZ+0x8], R5 ;  /* 0x00000805040075a7 */ /* 0x0002a600080011ff */
[----:B--2---:R-:W-:Y:S05]  /*8820*/  @!P0 NANOSLEEP.SYNCS 0x989680 ;  /* 0x009896800000895d */ /* 0x004fea0003900000 */
[----:B------:R-:W2:Y:S02]  /*8830*/  @!P0 SYNCS.PHASECHK.TRANS64 P0, [R4+URZ+0x8], R5 ;  /* 0x00000805040085a7 */ /* 0x000ea400080010ff */
[----:B--2---:R-:W-:Y:S05]  /*8840*/  @!P0 BRA `(.L_x_72) ;  /* 0xfffffffc00ec8947 */ /* 0x004fea000383ffff */
[----:B------:R-:W-:Y:S05]  /*8850*/  BRA `(.L_x_71) ;  /* 0xffffffac00587947 */ /* 0x000fea000383ffff */
.L_x_74:
[----:B------:R-:W-:Y:S01]  /*8860*/  BSSY B0, `(.L_x_166) ;  /* 0x0000006000007945 */ /* 0x000fe20003800000 */
[----:B------:R-:W-:-:S07]  /*8870*/  MOV R15, 0xffffffff ;  /* 0xffffffff000f7802 */ /* 0x000fce0000000f00 */
[----:B-1---5:R-:W-:Y:S05]  /*8880*/  WARPSYNC.COLLECTIVE R15, `(.L_x_167) ;  /* 0x000000000f0c7348 */ /* 0x022fea0003c00000 */
[----:B------:R-:W-:Y:S02]  /*8890*/  ELECT P6, UR79, PT ;  /* 0x00000000004f782f */ /* 0x000fe400038c0000 */
[----:B------:R-:W-:Y:S01]  /*88a0*/  MOV R14, UR79 ;  /* 0x0000004f000e7c02 */ /* 0x000fe20008000f00 */
[----:B-1---5:R-:W-:Y:S10]  /*88b0*/  ENDCOLLECTIVE ;  /* 0x000000000000791b */ /* 0x022ff40003800000 */
.L_x_167:
[----:B------:R-:W-:Y:S05]  /*88c0*/  BSYNC B0 ;  /* 0x0000000000007941 */ /* 0x000fea0003800000 */
.L_x_166:
[----:B------:R-:W-:Y:S05]  /*88d0*/  BRA `(.L_x_168) ;  /* 0xffffffac00887947 */ /* 0x000fea000383ffff */
.L_x_76:
[----:B-1----:R-:W-:-:S04]  /*88e0*/  MOV R2, UR6 ;  /* 0x0000000600027c02 */ /* 0x002fc80008000f00 */
[----:B------:R1:W2:Y:S03]  /*88f0*/  SYNCS.PHASECHK.TRANS64.TRYWAIT P0, [R2+URZ+0x8], R3 ;  /* 0x00000803020075a7 */ /* 0x0002a600080011ff */
[----:B--2---:R-:W-:Y:S05]  /*8900*/  @!P0 NANOSLEEP.SYNCS 0x989680 ;  /* 0x009896800000895d */ /* 0x004fea0003900000 */
[----:B------:R-:W2:Y:S02]  /*8910*/  @!P0 SYNCS.PHASECHK.TRANS64 P0, [R2+URZ+0x8], R3 ;  /* 0x00000803020085a7 */ /* 0x000ea400080010ff */
[----:B--2---:R-:W-:Y:S05]  /*8920*/  @!P0 BRA `(.L_x_76) ;  /* 0xfffffffc00ec8947 */ /* 0x004fea000383ffff */
[----:B------:R-:W-:Y:S05]  /*8930*/  BRA `(.L_x_75) ;  /* 0xffffffac008c7947 */ /* 0x000fea000383ffff */
.L_x_77:
[----:B-1----:R1:W2:Y:S02]  /*8940*/  SYNCS.PHASECHK.TRANS64.TRYWAIT P0, [R0+URZ+0x100], R5 ;  /* 0x00010005000075a7 */ /* 0x0022a400080011ff */
[----:B--2---:R-:W-:Y:S05]  /*8950*/  @!P0 NANOSLEEP.SYNCS 0x989680 ;  /* 0x009896800000895d */ /* 0x004fea0003900000 */
[----:B------:R-:W2:Y:S02]  /*8960*/  @!P0 SYNCS.PHASECHK.TRANS64 P0, [R0+URZ+0x100], R5 ;  /* 0x00010005000085a7 */ /* 0x000ea400080010ff */
[----:B--2---:R-:W-:Y:S05]  /*8970*/  @!P0 BRA `(.L_x_77) ;  /* 0xfffffffc00f08947 */ /* 0x004fea000383ffff */
[----:B------:R-:W-:Y:S05]  /*8980*/  BRA `(.L_x_169) ;  /* 0xffffffb000787947 */ /* 0x000fea000383ffff */
.L_x_79:
[----:B------:R-:W-:-:S07]  /*8990*/  MOV R0, UR9 ;  /* 0x0000000900007c02 */ /* 0x000fce0008000f00 */
.L_x_170:
[----:B-1----:R1:W2:Y:S02]  /*89a0*/  SYNCS.PHASECHK.TRANS64.TRYWAIT P0, [R0+URZ+0x140], R5 ;  /* 0x00014005000075a7 */ /* 0x0022a400080011ff */
[----:B--2---:R-:W-:Y:S05]  /*89b0*/  @!P0 NANOSLEEP.SYNCS 0x989680 ;  /* 0x009896800000895d */ /* 0x004fea0003900000 */
[----:B------:R-:W2:Y:S02]  /*89c0*/  @!P0 SYNCS.PHASECHK.TRANS64 P0, [R0+URZ+0x140], R5 ;  /* 0x00014005000085a7 */ /* 0x000ea400080010ff */
[----:B--2---:R-:W-:Y:S05]  /*89d0*/  @!P0 BRA `(.L_x_170) ;  /* 0xfffffffc00f08947 */ /* 0x004fea000383ffff */
[----:B------:R-:W-:Y:S05]  /*89e0*/  BRA `(.L_x_171) ;  /* 0xffffffb000c47947 */ /* 0x000fea000383ffff */
.L_x_82:
[----:B------:R-:W-:Y:S07]  /*89f0*/  MOV R0, UR8 ;  /* 0x0000000800007c02 */ /* 0x000fee0008000f00 */
.L_x_172:
[----:B-1----:R1:W2:Y:S02]  /*8a00*/  SYNCS.PHASECHK.TRANS64.TRYWAIT P0, [R0+URZ], R5 ;  /* 0x00000005000075a7 */ /* 0x0022a400080011ff */
[----:B--2---:R-:W-:Y:S05]  /*8a10*/  @!P0 NANOSLEEP.SYNCS 0x989680 ;  /* 0x009896800000895d */ /* 0x004fea0003900000 */
[----:B------:R-:W2:Y:S02]  /*8a20*/  @!P0 SYNCS.PHASECHK.TRANS64 P0, [R0+URZ], R5 ;  /* 0x00000005000085a7 */ /* 0x000ea400080010ff */
[----:B--2---:R-:W-:Y:S05]  /*8a30*/  @!P0 BRA `(.L_x_172) ;  /* 0xfffffffc00f08947 */ /* 0x004fea000383ffff */
[----:B------:R-:W-:Y:S05]  /*8a40*/  BRA `(.L_x_81) ;  /* 0xffffffb000d87947 */ /* 0x000fea000383ffff */
.L_x_86:
[----:B-1----:R-:W-:-:S07]  /*8a50*/  MOV R0, UR8 ;  /* 0x0000000800007c02 */ /* 0x002fce0008000f00 */
.L_x_173:
[----:B-1----:R1:W2:Y:S02]  /*8a60*/  SYNCS.PHASECHK.TRANS64.TRYWAIT P0, [R0+URZ], R3 ;  /* 0x00000003000075a7 */ /* 0x0022a400080011ff */
[----:B--2---:R-:W-:Y:S05]  /*8a70*/  @!P0 NANOSLEEP.SYNCS 0x989680 ;  /* 0x009896800000895d */ /* 0x004fea0003900000 */
[----:B------:R-:W2:Y:S02]  /*8a80*/  @!P0 SYNCS.PHASECHK.TRANS64 P0, [R0+URZ], R3 ;  /* 0x00000003000085a7 */ /* 0x000ea400080010ff */
[----:B--2---:R-:W-:Y:S05]  /*8a90*/  @!P0 BRA `(.L_x_173) ;  /* 0xfffffffc00f08947 */ /* 0x004fea000383ffff */
[----:B------:R-:W-:Y:S05]  /*8aa0*/  BRA `(.L_x_174) ;  /* 0xffffffb400cc7947 */ /* 0x000fea000383ffff */
.L_x_87:
[----:B------:R-:W-:-:S07]  /*8ab0*/  MOV R0, UR8 ;  /* 0x0000000800007c02 */ /* 0x000fce0008000f00 */
.L_x_175:
[----:B-1----:R1:W2:Y:S02]  /*8ac0*/  SYNCS.PHASECHK.TRANS64.TRYWAIT P0, [R0+URZ], R3 ;  /* 0x00000003000075a7 */ /* 0x0022a400080011ff */
[----:B--2---:R-:W-:Y:S05]  /*8ad0*/  @!P0 NANOSLEEP.SYNCS 0x989680 ;  /* 0x009896800000895d */ /* 0x004fea0003900000 */
[----:B------:R-:W2:Y:S02]  /*8ae0*/  @!P0 SYNCS.PHASECHK.TRANS64 P0, [R0+URZ], R3 ;  /* 0x00000003000085a7 */ /* 0x000ea400080010ff */
[----:B--2---:R-:W-:Y:S05]  /*8af0*/  @!P0 BRA `(.L_x_175) ;  /* 0xfffffffc00f08947 */ /* 0x004fea000383ffff */
[----:B------:R-:W-:Y:S05]  /*8b00*/  BRA `(.L_x_176) ;  /* 0xffffffb400d87947 */ /* 0x000fea000383ffff */
.L_x_88:
[----:B------:R-:W-:-:S07]  /*8b10*/  MOV R0, UR8 ;  /* 0x0000000800007c02 */ /* 0x000fce0008000f00 */
.L_x_177:
[----:B-1----:R1:W2:Y:S02]  /*8b20*/  SYNCS.PHASECHK.TRANS64.TRYWAIT P0, [R0+URZ], R3 ;  /* 0x00000003000075a7 */ /* 0x0022a400080011ff */
[----:B--2---:R-:W-:Y:S05]  /*8b30*/  @!P0 NANOSLEEP.SYNCS 0x989680 ;  /* 0x009896800000895d */ /* 0x004fea0003900000 */
[----:B------:R-:W2:Y:S02]  /*8b40*/  @!P0 SYNCS.PHASECHK.TRANS64 P0, [R0+URZ], R3 ;  /* 0x00000003000085a7 */ /* 0x000ea400080010ff */
[----:B--2---:R-:W-:Y:S05]  /*8b50*/  @!P0 BRA `(.L_x_177) ;  /* 0xfffffffc00f08947 */ /* 0x004fea000383ffff */
[----:B------:R-:W-:Y:S05]  /*8b60*/  BRA `(.L_x_178) ;  /* 0xffffffb400e47947 */ /* 0x000fea000383ffff */
.L_x_91:
[----:B------:R-:W-:-:S07]  /*8b70*/  MOV R0, UR7 ;  /* 0x0000000700007c02 */ /* 0x000fce0008000f00 */
.L_x_179:
[----:B-1----:R1:W2:Y:S02]  /*8b80*/  SYNCS.PHASECHK.TRANS64.TRYWAIT P1, [R0+URZ+0x180], R3 ;  /* 0x00018003000075a7 */ /* 0x0022a400080211ff */
[----:B--2---:R-:W-:Y:S05]  /*8b90*/  @!P1 NANOSLEEP.SYNCS 0x989680 ;  /* 0x009896800000995d */ /* 0x004fea0003900000 */
[----:B------:R-:W2:Y:S02]  /*8ba0*/  @!P1 SYNCS.PHASECHK.TRANS64 P1, [R0+URZ+0x180], R3 ;  /* 0x00018003000095a7 */ /* 0x000ea400080210ff */
[----:B--2---:R-:W-:Y:S05]  /*8bb0*/  @!P1 BRA `(.L_x_179) ;  /* 0xfffffffc00f09947 */ /* 0x004fea000383ffff */
[----:B------:R-:W-:Y:S05]  /*8bc0*/  BRA `(.L_x_180) ;  /* 0xffffffb800307947 */ /* 0x000fea000383ffff */
.L_x_96:
[----:B--2---:R2:W4:Y:S02]  /*8bd0*/  SYNCS.PHASECHK.TRANS64.TRYWAIT P0, [R0+URZ+0x100], R3 ;  /* 0x00010003000075a7 */ /* 0x00452400080011ff */
[----:B----4-:R-:W-:Y:S05]  /*8be0*/  @!P0 NANOSLEEP.SYNCS 0x989680 ;  /* 0x009896800000895d */ /* 0x010fea0003900000 */
[----:B------:R-:W4:Y:S02]  /*8bf0*/  @!P0 SYNCS.PHASECHK.TRANS64 P0, [R0+URZ+0x100], R3 ;  /* 0x00010003000085a7 */ /* 0x000f2400080010ff */
[----:B----4-:R-:W-:Y:S05]  /*8c00*/  @!P0 BRA `(.L_x_96) ;  /* 0xfffffffc00f08947 */ /* 0x010fea000383ffff */
[----:B------:R-:W-:Y:S05]  /*8c10*/  BRA `(.L_x_181) ;  /* 0xffffffbc003c7947 */ /* 0x000fea000383ffff */
.L_x_99:
[----:B------:R-:W-:Y:S07]  /*8c20*/  MOV R0, UR7 ;  /* 0x0000000700007c02 */ /* 0x000fee0008000f00 */
.L_x_182:
[----:B--2---:R2:W4:Y:S02]  /*8c30*/  SYNCS.PHASECHK.TRANS64.TRYWAIT P0, [R0+URZ+0xf8], R3 ;  /* 0x0000f803000075a7 */ /* 0x00452400080011ff */
[----:B----4-:R-:W-:Y:S05]  /*8c40*/  @!P0 NANOSLEEP.SYNCS 0x989680 ;  /* 0x009896800000895d */ /* 0x010fea0003900000 */
[----:B------:R-:W4:Y:S02]  /*8c50*/  @!P0 SYNCS.PHASECHK.TRANS64 P0, [R0+URZ+0xf8], R3 ;  /* 0x0000f803000085a7 */ /* 0x000f2400080010ff */
[----:B----4-:R-:W-:Y:S05]  /*8c60*/  @!P0 BRA `(.L_x_182) ;  /* 0xfffffffc00f08947 */ /* 0x010fea000383ffff */
[----:B------:R-:W-:Y:S05]  /*8c70*/  BRA `(.L_x_98) ;  /* 0xffffffc0001c7947 */ /* 0x000fea000383ffff */
.L_x_102:
[----:B--2---:R-:W-:Y:S07]  /*8c80*/  MOV R3, UR7 ;  /* 0x0000000700037c02 */ /* 0x004fee0008000f00 */
.L_x_183:
[----:B-1----:R1:W2:Y:S02]  /*8c90*/  SYNCS.PHASECHK.TRANS64.TRYWAIT P0, [R3+URZ+0xe0], R12 ;  /* 0x0000e00c030075a7 */ /* 0x0022a400080011ff */
[----:B--2---:R-:W-:Y:S05]  /*8ca0*/  @!P0 NANOSLEEP.SYNCS 0x989680 ;  /* 0x009896800000895d */ /* 0x004fea0003900000 */
[----:B------:R-:W2:Y:S02]  /*8cb0*/  @!P0 SYNCS.PHASECHK.TRANS64 P0, [R3+URZ+0xe0], R12 ;  /* 0x0000e00c030085a7 */ /* 0x000ea400080010ff */
[----:B--2---:R-:W-:Y:S05]  /*8cc0*/  @!P0 BRA `(.L_x_183) ;  /* 0xfffffffc00f08947 */ /* 0x004fea000383ffff */
[----:B------:R-:W-:Y:S05]  /*8cd0*/  BRA `(.L_x_184) ;  /* 0xffffffc000947947 */ /* 0x000fea000383ffff */
.L_x_103:
[----:B------:R-:W-:Y:S07]  /*8ce0*/  MOV R3, UR7 ;  /* 0x0000000700037c02 */ /* 0x000fee0008000f00 */
.L_x_185:
[----:B-1----:R1:W2:Y:S02]  /*8cf0*/  SYNCS.PHASECHK.TRANS64.TRYWAIT P0, [R3+URZ+0xe8], R12 ;  /* 0x0000e80c030075a7 */ /* 0x0022a400080011ff */
[----:B--2---:R-:W-:Y:S05]  /*8d00*/  @!P0 NANOSLEEP.SYNCS 0x989680 ;  /* 0x009896800000895d */ /* 0x004fea0003900000 */
[----:B------:R-:W2:Y:S02]  /*8d10*/  @!P0 SYNCS.PHASECHK.TRANS64 P0, [R3+URZ+0xe8], R12 ;  /* 0x0000e80c030085a7 */ /* 0x000ea400080010ff */
[----:B--2---:R-:W-:Y:S05]  /*8d20*/  @!P0 BRA `(.L_x_185) ;  /* 0xfffffffc00f08947 */ /* 0x004fea000383ffff */
[----:B------:R-:W-:Y:S05]  /*8d30*/  BRA `(.L_x_186) ;  /* 0xffffffc4002c7947 */ /* 0x000fea000383ffff */
.L_x_105:
[----:B------:R-:W-:-:S07]  /*8d40*/  MOV R0, UR7 ;  /* 0x0000000700007c02 */ /* 0x000fce0008000f00 */
.L_x_187:
[----:B-1----:R1:W4:Y:S02]  /*8d50*/  SYNCS.PHASECHK.TRANS64.TRYWAIT P0, [R0+URZ+0xe0], R3 ;  /* 0x0000e003000075a7 */ /* 0x00232400080011ff */
[----:B----4-:R-:W-:Y:S05]  /*8d60*/  @!P0 NANOSLEEP.SYNCS 0x989680 ;  /* 0x009896800000895d */ /* 0x010fea0003900000 */
[----:B------:R-:W4:Y:S02]  /*8d70*/  @!P0 SYNCS.PHASECHK.TRANS64 P0, [R0+URZ+0xe0], R3 ;  /* 0x0000e003000085a7 */ /* 0x000f2400080010ff */
[----:B----4-:R-:W-:Y:S05]  /*8d80*/  @!P0 BRA `(.L_x_187) ;  /* 0xfffffffc00f08947 */ /* 0x010fea000383ffff */
[----:B------:R-:W-:Y:S05]  /*8d90*/  BRA `(.L_x_188) ;  /* 0xffffffc400b47947 */ /* 0x000fea000383ffff */
.L_x_107:
[----:B--2---:R2:W3:Y:S02]  /*8da0*/  SYNCS.PHASECHK.TRANS64.TRYWAIT P0, [R0+URZ+0x100], R3 ;  /* 0x00010003000075a7 */ /* 0x0044e400080011ff */
[----:B---3--:R-:W-:Y:S05]  /*8db0*/  @!P0 NANOSLEEP.SYNCS 0x989680 ;  /* 0x009896800000895d */ /* 0x008fea0003900000 */
[----:B------:R-:W3:Y:S02]  /*8dc0*/  @!P0 SYNCS.PHASECHK.TRANS64 P0, [R0+URZ+0x100], R3 ;  /* 0x00010003000085a7 */ /* 0x000ee400080010ff */
[----:B---3--:R-:W-:Y:S05]  /*8dd0*/  @!P0 BRA `(.L_x_107) ;  /* 0xfffffffc00f08947 */ /* 0x008fea000383ffff */
[----:B------:R-:W-:Y:S05]  /*8de0*/  BRA `(.L_x_189) ;  /* 0xffffffc800807947 */ /* 0x000fea000383ffff */
.L_x_118:
[----:B-1----:R1:W3:Y:S02]  /*8df0*/  SYNCS.PHASECHK.TRANS64.TRYWAIT P1, [R3+URZ+0xd0], R0 ;  /* 0x0000d000030075a7 */ /* 0x0022e400080211ff */
[----:B---3--:R-:W-:Y:S05]  /*8e00*/  @!P1 NANOSLEEP.SYNCS 0x989680 ;  /* 0x009896800000995d */ /* 0x008fea0003900000 */
[----:B------:R-:W3:Y:S02]  /*8e10*/  @!P1 SYNCS.PHASECHK.TRANS64 P1, [R3+URZ+0xd0], R0 ;  /* 0x0000d000030095a7 */ /* 0x000ee400080210ff */
[----:B---3--:R-:W-:Y:S05]  /*8e20*/  @!P1 BRA `(.L_x_118) ;  /* 0xfffffffc00f09947 */ /* 0x008fea000383ffff */
[----:B------:R-:W-:Y:S05]  /*8e30*/  BRA `(.L_x_117) ;  /* 0xffffffd400907947 */ /* 0x000fea000383ffff */
.L_x_120:
[----:B---3--:R3:W4:Y:S02]  /*8e40*/  SYNCS.PHASECHK.TRANS64.TRYWAIT P0, [R110+URZ+0x120], R5 ;  /* 0x000120056e0075a7 */ /* 0x00872400080011ff */
[----:B----4-:R-:W-:Y:S05]  /*8e50*/  @!P0 NANOSLEEP.SYNCS 0x989680 ;  /* 0x009896800000895d */ /* 0x010fea0003900000 */
[----:B------:R-:W4:Y:S02]  /*8e60*/  @!P0 SYNCS.PHASECHK.TRANS64 P0, [R110+URZ+0x120], R5 ;  /* 0x000120056e0085a7 */ /* 0x000f2400080010ff */
[----:B----4-:R-:W-:Y:S05]  /*8e70*/  @!P0 BRA `(.L_x_120) ;  /* 0xfffffffc00f08947 */ /* 0x010fea000383ffff */
[----:B------:R-:W-:Y:S05]  /*8e80*/  BRA `(.L_x_119) ;  /* 0xffffffd400e47947 */ /* 0x000fea000383ffff */
.L_x_128:
[----:B--2---:R2:W3:Y:S02]  /*8e90*/  SYNCS.PHASECHK.TRANS64.TRYWAIT P0, [R75+URZ+0xd0], R0 ;  /* 0x0000d0004b0075a7 */ /* 0x0044e400080011ff */
[----:B---3--:R-:W-:Y:S05]  /*8ea0*/  @!P0 NANOSLEEP.SYNCS 0x989680 ;  /* 0x009896800000895d */ /* 0x008fea0003900000 */
[----:B------:R-:W3:Y:S02]  /*8eb0*/  @!P0 SYNCS.PHASECHK.TRANS64 P0, [R75+URZ+0xd0], R0 ;  /* 0x0000d0004b0085a7 */ /* 0x000ee400080010ff */
[----:B---3--:R-:W-:Y:S05]  /*8ec0*/  @!P0 BRA `(.L_x_128) ;  /* 0xfffffffc00f08947 */ /* 0x008fea000383ffff */
[----:B------:R-:W-:Y:S05]  /*8ed0*/  BRA `(.L_x_127) ;  /* 0xffffffe000f07947 */ /* 0x000fea000383ffff */
        .weak           $__internal_0_$__cuda_sm10x_tcgen05_guardrail_trap_col_being_dealloced_not_returned_by_alloc
        .type           $__internal_0_$__cuda_sm10x_tcgen05_guardrail_trap_col_being_dealloced_not_returned_by_alloc,@function
        .size           $__internal_0_$__cuda_sm10x_tcgen05_guardrail_trap_col_being_dealloced_not_returned_by_alloc,($__internal_1_$__cuda_sm10x_tcgen05_guardrail_trap_phase_invalid_during_alloc - $__internal_0_$__cuda_sm10x_tcgen05_guardrail_trap_col_being_dealloced_not_returned_by_alloc)
$__internal_0_$__cuda_sm10x_tcgen05_guardrail_trap_col_being_dealloced_not_returned_by_alloc:
[----:B------:R-:W-:Y:S05]  /*8ee0*/  BPT.TRAP 0x1 ;  /* 0x000000040000795c */ /* 0x000fea0000300000 */
[----:B------:R-:W-:-:S04]  /*8ef0*/  HFMA2 R3, -RZ, RZ, 0, 0 ;  /* 0x00000000ff037431 */ /* 0x000fc800000001ff */
[----:B------:R-:W-:Y:S05]  /*8f00*/  RET.REL.NODEC R2 `(_ZN7cutlass13device_kernelINS_4gemm6kernel13GemmUniversalIN4cute5tupleIJiiiiEEENS1_10collective13CollectiveMmaINS1_35MainloopSm100TmaUmmaWarpSpecializedILi13ELi2ELi4ENS5_IJNS4_1CILi2EEENSA_ILi1EEESC_EEEEENS5_IJNSA_ILi128EEESF_SF_EEEaNS5_IJlSC_lEEEaSH_NS4_8TiledMMAINS4_8MMA_AtomIJNS4_21SM100_MMA_S8_2x1SM_SSIaaiLi128ELi128ELNS4_4UMMA5MajorE0ELSM_0ELNSL_8SaturateE0EEEEEENS4_6LayoutINS5_IJSC_SC_SC_EEENS5_IJNSA_ILi0EEESS_SS_EEEEENS5_IJNS4_10UnderscoreESV_SV_EEEEENS4_18SM100_TMA_2SM_LOADENS4_14ComposedLayoutINS4_7SwizzleILi3ELi4ELi3EEENS4_18smem_ptr_flag_bitsILi8EEENSQ_INS5_IJNSA_ILi8EEESF_EEENS5_IJSF_SC_EEEEEEEvNS4_8identityESY_S18_vS19_EENS_8epilogue10collective18CollectiveEpilogueINS1B_23Sm100TmaWarpSpecializedILi2ELi2ELi32ELb0ELb0EEEJNS5_IJNSA_ILi64EEESF_SF_EEENS5_IJNSQ_IS1G_SC_EENSQ_INS5_IJNSA_ILi32EEESB_EEENS5_IJSC_S1G_EEEEEEEEaSH_aSH_NS1B_6fusion15FusionCallbacksIS1F_NS1O_17LinearCombinationIaiaiLNS_15FloatRoundStyleE2EEES1H_S1N_JEEENS4_5SM1004TMEM4LOAD26SM100_TMEM_LOAD_32dp32b32xENS4_13SM90_TMA_LOADENSZ_INS10_ILi1ELi4ELi3EEES13_NSQ_INS5_IJS14_S1J_EEENS5_IJS1J_SC_EEEEEEENS4_39AutoVectorizingCopyWithAssumedAlignmentILi128EEENS4_14SM90_TMA_STOREES23_S25_S25_EEEvvEEEEvNT_6ParamsE) ;  /* 0xffffff70023c7950 */ /* 0x000fea0003c3ffff */
        .weak           $__internal_1_$__cuda_sm10x_tcgen05_guardrail_trap_phase_invalid_during_alloc
        .type           $__internal_1_$__cuda_sm10x_tcgen05_guardrail_trap_phase_invalid_during_alloc,@function
        .size           $__internal_1_$__cuda_sm10x_tcgen05_guardrail_trap_phase_invalid_during_alloc,($__internal_2_$__cuda_sm10x_tcgen05_guardrail_trap_unallocated_columns_being_dealloced - $__internal_1_$__cuda_sm10x_tcgen05_guardrail_trap_phase_invalid_during_alloc)
$__internal_1_$__cuda_sm10x_tcgen05_guardrail_trap_phase_invalid_during_alloc:
[----:B------:R-:W-:Y:S05]  /*8f10*/  BPT.TRAP 0x1 ;  /* 0x000000040000795c */ /* 0x000fea0000300000 */
[----:B------:R-:W-:-:S04]  /*8f20*/  MOV R3, 0x0 ;  /* 0x0000000000037802 */ /* 0x000fc80000000f00 */
[----:B------:R-:W-:Y:S05]  /*8f30*/  RET.REL.NODEC R2 `(_ZN7cutlass13device_kernelINS_4gemm6kernel13GemmUniversalIN4cute5tupleIJiiiiEEENS1_10collective13CollectiveMmaINS1_35MainloopSm100TmaUmmaWarpSpecializedILi13ELi2ELi4ENS5_IJNS4_1CILi2EEENSA_ILi1EEESC_EEEEENS5_IJNSA_ILi128EEESF_SF_EEEaNS5_IJlSC_lEEEaSH_NS4_8TiledMMAINS4_8MMA_AtomIJNS4_21SM100_MMA_S8_2x1SM_SSIaaiLi128ELi128ELNS4_4UMMA5MajorE0ELSM_0ELNSL_8SaturateE0EEEEEENS4_6LayoutINS5_IJSC_SC_SC_EEENS5_IJNSA_ILi0EEESS_SS_EEEEENS5_IJNS4_10UnderscoreESV_SV_EEEEENS4_18SM100_TMA_2SM_LOADENS4_14ComposedLayoutINS4_7SwizzleILi3ELi4ELi3EEENS4_18smem_ptr_flag_bitsILi8EEENSQ_INS5_IJNSA_ILi8EEESF_EEENS5_IJSF_SC_EEEEEEEvNS4_8identityESY_S18_vS19_EENS_8epilogue10collective18CollectiveEpilogueINS1B_23Sm100TmaWarpSpecializedILi2ELi2ELi32ELb0ELb0EEEJNS5_IJNSA_ILi64EEESF_SF_EEENS5_IJNSQ_IS1G_SC_EENSQ_INS5_IJNSA_ILi32EEESB_EEENS5_IJSC_S1G_EEEEEEEEaSH_aSH_NS1B_6fusion15FusionCallbacksIS1F_NS1O_17LinearCombinationIaiaiLNS_15FloatRoundStyleE2EEES1H_S1N_JEEENS4_5SM1004TMEM4LOAD26SM100_TMEM_LOAD_32dp32b32xENS4_13SM90_TMA_LOADENSZ_INS10_ILi1ELi4ELi3EEES13_NSQ_INS5_IJS14_S1J_EEENS5_IJS1J_SC_EEEEEEENS4_39AutoVectorizingCopyWithAssumedAlignmentILi128EEENS4_14SM90_TMA_STOREES23_S25_S25_EEEvvEEEEvNT_6ParamsE) ;  /* 0xffffff7002307950 */ /* 0x000fea0003c3ffff */
        .weak           $__internal_2_$__cuda_sm10x_tcgen05_guardrail_trap_unallocated_columns_being_dealloced
        .type           $__internal_2_$__cuda_sm10x_tcgen05_guardrail_trap_unallocated_columns_being_dealloced,@function
        .size           $__internal_2_$__cuda_sm10x_tcgen05_guardrail_trap_unallocated_columns_being_dealloced,(.L_x_191 - $__internal_2_$__cuda_sm10x_tcgen05_guardrail_trap_unallocated_columns_being_dealloced)
$__internal_2_$__cuda_sm10x_tcgen05_guardrail_trap_unallocated_columns_being_dealloced:
[----:B------:R-:W-:Y:S05]  /*8f40*/  BPT.TRAP 0x1 ;  /* 0x000000040000795c */ /* 0x000fea0000300000 */
[----:B------:R-:W-:-:S04]  /*8f50*/  HFMA2 R3, -RZ, RZ, 0, 0 ;  /* 0x00000000ff037431 */ /* 0x000fc800000001ff */
[----:B------:R-:W-:Y:S05]  /*8f60*/  RET.REL.NODEC R2 `(_ZN7cutlass13device_kernelINS_4gemm6kernel13GemmUniversalIN4cute5tupleIJiiiiEEENS1_10collective13CollectiveMmaINS1_35MainloopSm100TmaUmmaWarpSpecializedILi13ELi2ELi4ENS5_IJNS4_1CILi2EEENSA_ILi1EEESC_EEEEENS5_IJNSA_ILi128EEESF_SF_EEEaNS5_IJlSC_lEEEaSH_NS4_8TiledMMAINS4_8MMA_AtomIJNS4_21SM100_MMA_S8_2x1SM_SSIaaiLi128ELi128ELNS4_4UMMA5MajorE0ELSM_0ELNSL_8SaturateE0EEEEEENS4_6LayoutINS5_IJSC_SC_SC_EEENS5_IJNSA_ILi0EEESS_SS_EEEEENS5_IJNS4_10UnderscoreESV_SV_EEEEENS4_18SM100_TMA_2SM_LOADENS4_14ComposedLayoutINS4_7SwizzleILi3ELi4ELi3EEENS4_18smem_ptr_flag_bitsILi8EEENSQ_INS5_IJNSA_ILi8EEESF_EEENS5_IJSF_SC_EEEEEEEvNS4_8identityESY_S18_vS19_EENS_8epilogue10collective18CollectiveEpilogueINS1B_23Sm100TmaWarpSpecializedILi2ELi2ELi32ELb0ELb0EEEJNS5_IJNSA_ILi64EEESF_SF_EEENS5_IJNSQ_IS1G_SC_EENSQ_INS5_IJNSA_ILi32EEESB_EEENS5_IJSC_S1G_EEEEEEEEaSH_aSH_NS1B_6fusion15FusionCallbacksIS1F_NS1O_17LinearCombinationIaiaiLNS_15FloatRoundStyleE2EEES1H_S1N_JEEENS4_5SM1004TMEM4LOAD26SM100_TMEM_LOAD_32dp32b32xENS4_13SM90_TMA_LOADENSZ_INS10_ILi1ELi4ELi3EEES13_NSQ_INS5_IJS14_S1J_EEENS5_IJS1J_SC_EEEEEEENS4_39AutoVectorizingCopyWithAssumedAlignmentILi128EEENS4_14SM90_TMA_STOREES23_S25_S25_EEEvvEEEEvNT_6ParamsE) ;  /* 0xffffff7002247950 */ /* 0x000fea0003c3ffff */
.L_x_190:
[----:B------:R-:W-:-:S00]  /*8f70*/  BRA `(.L_x_190) ;  /* 0xfffffffc00fc7947 */ /* 0x000fc0000383ffff */
[----:B------:R-:W-:-:S00]  /*8f80*/  NOP ;  /* 0x0000000000007918 */ /* 0x000fc00000000000 */
[----:B------:R-:W-:-:S00]  /*8f90*/  NOP ;  /* 0x0000000000007918 */ /* 0x000fc00000000000 */
[----:B------:R-:W-:-:S00]  /*8fa0*/  NOP ;  /* 0x0000000000007918 */ /* 0x000fc00000000000 */
[----:B------:R-:W-:-:S00]  /*8fb0*/  NOP ;  /* 0x0000000000007918 */ /* 0x000fc00000000000 */
[----:B------:R-:W-:-:S00]  /*8fc0*/  NOP ;  /* 0x0000000000007918 */ /* 0x000fc00000000000 */
[----:B------:R-:W-:-:S00]  /*8fd0*/  NOP ;  /* 0x0000000000007918 */ /* 0x000fc00000000000 */
[----:B------:R-:W-:-:S00]  /*8fe0*/  NOP ;  /* 0x0000000000007918 */ /* 0x000fc00000000000 */
[----:B------:R-:W-:-:S00]  /*8ff0*/  NOP ;  /* 0x0000000000007918 */ /* 0x000fc00000000000 */
.L_x_191:


//--------------------- .nv.global.init           --------------------------
	.section	.nv.global.init,"aw",@progbits
.nv.global.init:
	.type		$str$27,@object
	.size		$str$27,($str$28 - $str$27)
$str$27:
        /*0000*/ 	.byte	0x28, 0x61, 0x64, 0x64, 0x72, 0x65, 0x73, 0x73, 0x20, 0x26, 0x20, 0x6d, 0x61, 0x73, 0x6b, 0x29
        /*0010*/ 	.byte	0x20, 0x3d, 0x3d, 0x20, 0x30, 0x00
	.type		$str$28,@object
	.size		$str$28,($str$26 - $str$28)
$str$28:
        /*0016*/ 	.byte	0x2f, 0x74, 0x6d, 0x70, 0x2f, 0x63, 0x75, 0x74, 0x6c, 0x61, 0x73, 0x73, 0x5f, 0x73, 0x77, 0x65
        /*0026*/ 	.byte	0x65, 0x70, 0x5f, 0x73, 0x72, 0x63, 0x2f, 0x69, 0x6e, 0x63, 0x6c, 0x75, 0x64, 0x65, 0x2f, 0x63
        /*0036*/ 	.byte	0x75, 0x74, 0x65, 0x2f, 0x70, 0x6f, 0x69, 0x6e, 0x74, 0x65, 0x72, 0x5f, 0x66, 0x6c, 0x61, 0x67
        /*0046*/ 	.byte	0x67, 0x65, 0x64, 0x2e, 0x68, 0x70, 0x70, 0x00
	.type		$str$26,@object
	.size		$str$26,($str$25 - $str$26)
$str$26:
        /*004e*/ 	.byte	0x2f, 0x74, 0x6d, 0x70, 0x2f, 0x63, 0x75, 0x74, 0x6c, 0x61, 0x73, 0x73, 0x5f, 0x73, 0x77, 0x65
        /*005e*/ 	.byte	0x65, 0x70, 0x5f, 0x73, 0x72, 0x63, 0x2f, 0x69, 0x6e, 0x63, 0x6c, 0x75, 0x64, 0x65, 0x2f, 0x63
        /*006e*/ 	.byte	0x75, 0x74, 0x65, 0x2f, 0x61, 0x74, 0x6f, 0x6d, 0x2f, 0x63, 0x6f, 0x70, 0x79, 0x5f, 0x74, 0x72
        /*007e*/ 	.byte	0x61, 0x69, 0x74, 0x73, 0x5f, 0x73, 0x6d, 0x31, 0x30, 0x30, 0x2e, 0x68, 0x70, 0x70, 0x00
	.type		$str$25,@object
	.size		$str$25,(__unnamed_1 - $str$25)
$str$25:
        /*008d*/ 	.byte	0x28, 0x28, 0x75, 0x69, 0x6e, 0x74, 0x33, 0x32, 0x5f, 0x74, 0x28, 0x74, 0x68, 0x72, 0x65, 0x61
        /*009d*/ 	.byte	0x64, 0x49, 0x64, 0x78, 0x2e, 0x78, 0x29, 0x20, 0x2f, 0x20, 0x33, 0x32, 0x29, 0x20, 0x25, 0x20
        /*00ad*/ 	.byte	0x34, 0x29, 0x20, 0x3d, 0x3d, 0x20, 0x28, 0x28, 0x28, 0x74, 0x6d, 0x65, 0x6d, 0x5f, 0x61, 0x64
        /*00bd*/ 	.byte	0x64, 0x72, 0x20, 0x3e, 0x3e, 0x20, 0x31, 0x36, 0x29, 0x20, 0x2f, 0x20, 0x33, 0x32, 0x29, 0x20
        /*00cd*/ 	.byte	0x25, 0x20, 0x34, 0x29, 0x00
	.type		__unnamed_1,@object
	.size		__unnamed_1,(__unnamed_2 - __unnamed_1)
__unnamed_1:
        /*00d2*/ 	.byte	0x61, 0x75, 0x74, 0x6f, 0x20, 0x63, 0x75, 0x74, 0x65, 0x3a, 0x3a, 0x61, 0x73, 0x5f, 0x70, 0x6f
        /* <DEDUP_REMOVED lines=24> */
        /*0262*/ 	.byte	0x3e, 0x3e, 0x5d, 0x00
	.type		__unnamed_2,@object
	.size		__unnamed_2,(.L_2 - __unnamed_2)
__unnamed_2:
        /* <DEDUP_REMOVED lines=41> */
.L_2:


//--------------------- .nv.shared._ZN7cutlass13device_kernelINS_4gemm6kernel13GemmUniversalIN4cute5tupleIJiiiiEEENS1_10collective13CollectiveMmaINS1_35MainloopSm100TmaUmmaWarpSpecializedILi13ELi2ELi4ENS5_IJNS4_1CILi2EEENSA_ILi1EEESC_EEEEENS5_IJNSA_ILi128EEESF_SF_EEEaNS5_IJlSC_lEEEaSH_NS4_8TiledMMAINS4_8MMA_AtomIJNS4_21SM100_MMA_S8_2x1SM_SSIaaiLi128ELi128ELNS4_4UMMA5MajorE0ELSM_0ELNSL_8SaturateE0EEEEEENS4_6LayoutINS5_IJSC_SC_SC_EEENS5_IJNSA_ILi0EEESS_SS_EEEEENS5_IJNS4_10UnderscoreESV_SV_EEEEENS4_18SM100_TMA_2SM_LOADENS4_14ComposedLayoutINS4_7SwizzleILi3ELi4ELi3EEENS4_18smem_ptr_flag_bitsILi8EEENSQ_INS5_IJNSA_ILi8EEESF_EEENS5_IJSF_SC_EEEEEEEvNS4_8identityESY_S18_vS19_EENS_8epilogue10collective18CollectiveEpilogueINS1B_23Sm100TmaWarpSpecializedILi2ELi2ELi32ELb0ELb0EEEJNS5_IJNSA_ILi64EEESF_SF_EEENS5_IJNSQ_IS1G_SC_EENSQ_INS5_IJNSA_ILi32EEESB_EEENS5_IJSC_S1G_EEEEEEEEaSH_aSH_NS1B_6fusion15FusionCallbacksIS1F_NS1O_17LinearCombinationIaiaiLNS_15FloatRoundStyleE2EEES1H_S1N_JEEENS4_5SM1004TMEM4LOAD26SM100_TMEM_LOAD_32dp32b32xENS4_13SM90_TMA_LOADENSZ_INS10_ILi1ELi4ELi3EEES13_NSQ_INS5_IJS14_S1J_EEENS5_IJS1J_SC_EEEEEEENS4_39AutoVectorizingCopyWithAssumedAlignmentILi128EEENS4_14SM90_TMA_STOREES23_S25_S25_EEEvvEEEEvNT_6ParamsE --------------------------
	.section	.nv.shared._ZN7cutlass13device_kernelINS_4gemm6kernel13GemmUniversalIN4cute5tupleIJiiiiEEENS1_10collective13CollectiveMmaINS1_35MainloopSm100TmaUmmaWarpSpecializedILi13ELi2ELi4ENS5_IJNS4_1CILi2EEENSA_ILi1EEESC_EEEEENS5_IJNSA_ILi128EEESF_SF_EEEaNS5_IJlSC_lEEEaSH_NS4_8TiledMMAINS4_8MMA_AtomIJNS4_21SM100_MMA_S8_2x1SM_SSIaaiLi128ELi128ELNS4_4UMMA5MajorE0ELSM_0ELNSL_8SaturateE0EEEEEENS4_6LayoutINS5_IJSC_SC_SC_EEENS5_IJNSA_ILi0EEESS_SS_EEEEENS5_IJNS4_10UnderscoreESV_SV_EEEEENS4_18SM100_TMA_2SM_LOADENS4_14ComposedLayoutINS4_7SwizzleILi3ELi4ELi3EEENS4_18smem_ptr_flag_bitsILi8EEENSQ_INS5_IJNSA_ILi8EEESF_EEENS5_IJSF_SC_EEEEEEEvNS4_8identityESY_S18_vS19_EENS_8epilogue10collective18CollectiveEpilogueINS1B_23Sm100TmaWarpSpecializedILi2ELi2ELi32ELb0ELb0EEEJNS5_IJNSA_ILi64EEESF_SF_EEENS5_IJNSQ_IS1G_SC_EENSQ_INS5_IJNSA_ILi32EEESB_EEENS5_IJSC_S1G_EEEEEEEEaSH_aSH_NS1B_6fusion15FusionCallbacksIS1F_NS1O_17LinearCombinationIaiaiLNS_15FloatRoundStyleE2EEES1H_S1N_JEEENS4_5SM1004TMEM4LOAD26SM100_TMEM_LOAD_32dp32b32xENS4_13SM90_TMA_LOADENSZ_INS10_ILi1ELi4ELi3EEES13_NSQ_INS5_IJS14_S1J_EEENS5_IJS1J_SC_EEEEEEENS4_39AutoVectorizingCopyWithAssumedAlignmentILi128EEENS4_14SM90_TMA_STOREES23_S25_S25_EEEvvEEEEvNT_6ParamsE,"aw",@nobits
	.sectionflags	@""
	.align	16
	.zero		1024


//--------------------- .nv.shared.reserved.0     --------------------------
	.section	.nv.shared.reserved.0,"aw",@nobits
	.weak		__nv_reservedSMEM_offset_0_alias
	.size		__nv_reservedSMEM_offset_0_alias, 0, 64
	.other		__nv_reservedSMEM_offset_0_alias,@"STO_CUDA_RESERVED_SHARED STV_DEFAULT"
__nv_reservedSMEM_offset_0_alias:
	.zero		0
.nv.shared.reserved.0:
	.zero		64
	.weak		__nv_reservedSMEM_tcgen05_partition
	.type		__nv_reservedSMEM_tcgen05_partition,@object
	.size		__nv_reservedSMEM_tcgen05_partition,(.L_0 - __nv_reservedSMEM_tcgen05_partition)
__nv_reservedSMEM_tcgen05_partition:
	.zero		32
.L_0:


//--------------------- .nv.global                --------------------------
	.section	.nv.global,"aw",@nobits
.nv.global:
	.type		_ZN40_INTERNAL_eb628f8d_4_k_cu_77ca3bdf_204964cute1_E,@object
	.size		_ZN40_INTERNAL_eb628f8d_4_k_cu_77ca3bdf_204964cute1_E,(_ZN40_INTERNAL_eb628f8d_4_k_cu_77ca3bdf_204964cuda3std3__45__cpo6cbeginE - _ZN40_INTERNAL_eb628f8d_4_k_cu_77ca3bdf_204964cute1_E)
_ZN40_INTERNAL_eb628f8d_4_k_cu_77ca3bdf_204964cute1_E:
	.zero		1
	.type		_ZN40_INTERNAL_eb628f8d_4_k_cu_77ca3bdf_204964cuda3std3__45__cpo6cbeginE,@object
	.size		_ZN40_INTERNAL_eb628f8d_4_k_cu_77ca3bdf_204964cuda3std3__45__cpo6cbeginE,(_ZN40_INTERNAL_eb628f8d_4_k_cu_77ca3bdf_204964cuda3std3__48in_placeE - _ZN40_INTERNAL_eb628f8d_4_k_cu_77ca3bdf_204964cuda3std3__45__cpo6cbeginE)
_ZN40_INTERNAL_eb628f8d_4_k_cu_77ca3bdf_204964cuda3std3__45__cpo6cbeginE:
	.zero		1
	.type		_ZN40_INTERNAL_eb628f8d_4_k_cu_77ca3bdf_204964cuda3std3__48in_placeE,@object
	.size		_ZN40_INTERNAL_eb628f8d_4_k_cu_77ca3bdf_204964cuda3std3__48in_placeE,(_ZN40_INTERNAL_eb628f8d_4_k_cu_77ca3bdf_204964cuda3std6ranges3__45__cpo9iter_moveE - _ZN40_INTERNAL_eb628f8d_4_k_cu_77ca3bdf_204964cuda3std3__48in_placeE)
_ZN40_INTERNAL_eb628f8d_4_k_cu_77ca3bdf_204964cuda3std3__48in_placeE:
	.zero		1
	.type		_ZN40_INTERNAL_eb628f8d_4_k_cu_77ca3bdf_204964cuda3std6ranges3__45__cpo9iter_moveE,@object
	.size		_ZN40_INTERNAL_eb628f8d_4_k_cu_77ca3bdf_204964cuda3std6ranges3__45__cpo9iter_moveE,(_ZN40_INTERNAL_eb628f8d_4_k_cu_77ca3bdf_204964cuda3std3__45__cpo5beginE - _ZN40_INTERNAL_eb628f8d_4_k_cu_77ca3bdf_204964cuda3std6ranges3__45__cpo9iter_moveE)
_ZN40_INTERNAL_eb628f8d_4_k_cu_77ca3bdf_204964cuda3std6ranges3__45__cpo9iter_moveE:
	.zero		1
	.type		_ZN40_INTERNAL_eb628f8d_4_k_cu_77ca3bdf_204964cuda3std3__45__cpo5beginE,@object
	.size		_ZN40_INTERNAL_eb628f8d_4_k_cu_77ca3bdf_204964cuda3std3__45__cpo5beginE,(_ZN40_INTERNAL_eb628f8d_4_k_cu_77ca3bdf_204964cuda3std3__442_GLOBAL__N__eb628f8d_4_k_cu_77ca3bdf_204966ignoreE - _ZN40_INTERNAL_eb628f8d_4_k_cu_77ca3bdf_204964cuda3std3__45__cpo5beginE)
_ZN40_INTERNAL_eb628f8d_4_k_cu_77ca3bdf_204964cuda3std3__45__cpo5beginE:
	.zero		1
	.type		_ZN40_INTERNAL_eb628f8d_4_k_cu_77ca3bdf_204964cuda3std3__442_GLOBAL__N__eb628f8d_4_k_cu_77ca3bdf_204966ignoreE,@object
	.size		_ZN40_INTERNAL_eb628f8d_4_k_cu_77ca3bdf_204964cuda3std3__442_GLOBAL__N__eb628f8d_4_k_cu_77ca3bdf_204966ignoreE,(_ZN40_INTERNAL_eb628f8d_4_k_cu_77ca3bdf_204964cute7productE - _ZN40_INTERNAL_eb628f8d_4_k_cu_77ca3bdf_204964cuda3std3__442_GLOBAL__N__eb628f8d_4_k_cu_77ca3bdf_204966ignoreE)
_ZN40_INTERNAL_eb628f8d_4_k_cu_77ca3bdf_204964cuda3std3__442_GLOBAL__N__eb628f8d_4_k_cu_77ca3bdf_204966ignoreE:
	.zero		1
	.type		_ZN40_INTERNAL_eb628f8d_4_k_cu_77ca3bdf_204964cute7productE,@object
	.size		_ZN40_INTERNAL_eb628f8d_4_k_cu_77ca3bdf_204964cute7productE,(_ZN40_INTERNAL_eb628f8d_4_k_cu_77ca3bdf_204964cuda3std3__45__cpo3endE - _ZN40_INTERNAL_eb628f8d_4_k_cu_77ca3bdf_204964cute7productE)
_ZN40_INTERNAL_eb628f8d_4_k_cu_77ca3bdf_204964cute7productE:
	.zero		1
	.type		_ZN40_INTERNAL_eb628f8d_4_k_cu_77ca3bdf_204964cuda3std3__45__cpo3endE,@object
	.size		_ZN40_INTERNAL_eb628f8d_4_k_cu_77ca3bdf_204964cuda3std3__45__cpo3endE,(_ZN40_INTERNAL_eb628f8d_4_k_cu_77ca3bdf_204964cuda3std3__419piecewise_constructE - _ZN40_INTERNAL_eb628f8d_4_k_cu_77ca3bdf_204964cuda3std3__45__cpo3endE)
_ZN40_INTERNAL_eb628f8d_4_k_cu_77ca3bdf_204964cuda3std3__45__cpo3endE:
	.zero		1
	.type		_ZN40_INTERNAL_eb628f8d_4_k_cu_77ca3bdf_204964cuda3std3__419piecewise_constructE,@object
	.size		_ZN40_INTERNAL_eb628f8d_4_k_cu_77ca3bdf_204964cuda3std3__419piecewise_constructE,(_ZN40_INTERNAL_eb628f8d_4_k_cu_77ca3bdf_204964cuda3std3__45__cpo4cendE - _ZN40_INTERNAL_eb628f8d_4_k_cu_77ca3bdf_204964cuda3std3__419piecewise_constructE)
_ZN40_INTERNAL_eb628f8d_4_k_cu_77ca3bdf_204964cuda3std3__419piecewise_constructE:
	.zero		1
	.type		_ZN40_INTERNAL_eb628f8d_4_k_cu_77ca3bdf_204964cuda3std3__45__cpo4cendE,@object
	.size		_ZN40_INTERNAL_eb628f8d_4_k_cu_77ca3bdf_204964cuda3std3__45__cpo4cendE,(_ZN40_INTERNAL_eb628f8d_4_k_cu_77ca3bdf_204964cuda3std6ranges3__45__cpo4swapE - _ZN40_INTERNAL_eb628f8d_4_k_cu_77ca3bdf_204964cuda3std3__45__cpo4cendE)
_ZN40_INTERNAL_eb628f8d_4_k_cu_77ca3bdf_204964cuda3std3__45__cpo4cendE:
	.zero		1
	.type		_ZN40_INTERNAL_eb628f8d_4_k_cu_77ca3bdf_204964cuda3std6ranges3__45__cpo4swapE,@object
	.size		_ZN40_INTERNAL_eb628f8d_4_k_cu_77ca3bdf_204964cuda3std6ranges3__45__cpo4swapE,(.L_10 - _ZN40_INTERNAL_eb628f8d_4_k_cu_77ca3bdf_204964cuda3std6ranges3__45__cpo4swapE)
_ZN40_INTERNAL_eb628f8d_4_k_cu_77ca3bdf_204964cuda3std6ranges3__45__cpo4swapE:
	.zero		1
.L_10:


//--------------------- .nv.constant0._ZN7cutlass13device_kernelINS_4gemm6kernel13GemmUniversalIN4cute5tupleIJiiiiEEENS1_10collective13CollectiveMmaINS1_35MainloopSm100TmaUmmaWarpSpecializedILi13ELi2ELi4ENS5_IJNS4_1CILi2EEENSA_ILi1EEESC_EEEEENS5_IJNSA_ILi128EEESF_SF_EEEaNS5_IJlSC_lEEEaSH_NS4_8TiledMMAINS4_8MMA_AtomIJNS4_21SM100_MMA_S8_2x1SM_SSIaaiLi128ELi128ELNS4_4UMMA5MajorE0ELSM_0ELNSL_8SaturateE0EEEEEENS4_6LayoutINS5_IJSC_SC_SC_EEENS5_IJNSA_ILi0EEESS_SS_EEEEENS5_IJNS4_10UnderscoreESV_SV_EEEEENS4_18SM100_TMA_2SM_LOADENS4_14ComposedLayoutINS4_7SwizzleILi3ELi4ELi3EEENS4_18smem_ptr_flag_bitsILi8EEENSQ_INS5_IJNSA_ILi8EEESF_EEENS5_IJSF_SC_EEEEEEEvNS4_8identityESY_S18_vS19_EENS_8epilogue10collective18CollectiveEpilogueINS1B_23Sm100TmaWarpSpecializedILi2ELi2ELi32ELb0ELb0EEEJNS5_IJNSA_ILi64EEESF_SF_EEENS5_IJNSQ_IS1G_SC_EENSQ_INS5_IJNSA_ILi32EEESB_EEENS5_IJSC_S1G_EEEEEEEEaSH_aSH_NS1B_6fusion15FusionCallbacksIS1F_NS1O_17LinearCombinationIaiaiLNS_15FloatRoundStyleE2EEES1H_S1N_JEEENS4_5SM1004TMEM4LOAD26SM100_TMEM_LOAD_32dp32b32xENS4_13SM90_TMA_LOADENSZ_INS10_ILi1ELi4ELi3EEES13_NSQ_INS5_IJS14_S1J_EEENS5_IJS1J_SC_EEEEEEENS4_39AutoVectorizingCopyWithAssumedAlignmentILi128EEENS4_14SM90_TMA_STOREES23_S25_S25_EEEvvEEEEvNT_6ParamsE --------------------------
	.section	.nv.constant0._ZN7cutlass13device_kernelINS_4gemm6kernel13GemmUniversalIN4cute5tupleIJiiiiEEENS1_10collective13CollectiveMmaINS1_35MainloopSm100TmaUmmaWarpSpecializedILi13ELi2ELi4ENS5_IJNS4_1CILi2EEENSA_ILi1EEESC_EEEEENS5_IJNSA_ILi128EEESF_SF_EEEaNS5_IJlSC_lEEEaSH_NS4_8TiledMMAINS4_8MMA_AtomIJNS4_21SM100_MMA_S8_2x1SM_SSIaaiLi128ELi128ELNS4_4UMMA5MajorE0ELSM_0ELNSL_8SaturateE0EEEEEENS4_6LayoutINS5_IJSC_SC_SC_EEENS5_IJNSA_ILi0EEESS_SS_EEEEENS5_IJNS4_10UnderscoreESV_SV_EEEEENS4_18SM100_TMA_2SM_LOADENS4_14ComposedLayoutINS4_7SwizzleILi3ELi4ELi3EEENS4_18smem_ptr_flag_bitsILi8EEENSQ_INS5_IJNSA_ILi8EEESF_EEENS5_IJSF_SC_EEEEEEEvNS4_8identityESY_S18_vS19_EENS_8epilogue10collective18CollectiveEpilogueINS1B_23Sm100TmaWarpSpecializedILi2ELi2ELi32ELb0ELb0EEEJNS5_IJNSA_ILi64EEESF_SF_EEENS5_IJNSQ_IS1G_SC_EENSQ_INS5_IJNSA_ILi32EEESB_EEENS5_IJSC_S1G_EEEEEEEEaSH_aSH_NS1B_6fusion15FusionCallbacksIS1F_NS1O_17LinearCombinationIaiaiLNS_15FloatRoundStyleE2EEES1H_S1N_JEEENS4_5SM1004TMEM4LOAD26SM100_TMEM_LOAD_32dp32b32xENS4_13SM90_TMA_LOADENSZ_INS10_ILi1ELi4ELi3EEES13_NSQ_INS5_IJS14_S1J_EEENS5_IJS1J_SC_EEEEEEENS4_39AutoVectorizingCopyWithAssumedAlignmentILi128EEENS4_14SM90_TMA_STOREES23_S25_S25_EEEvvEEEEvNT_6ParamsE,"a",@progbits
	.sectionflags	@""
	.align	4
.nv.constant0._ZN7cutlass13device_kernelINS_4gemm6kernel13GemmUniversalIN4cute5tupleIJiiiiEEENS1_10collective13CollectiveMmaINS1_35MainloopSm100TmaUmmaWarpSpecializedILi13ELi2ELi4ENS5_IJNS4_1CILi2EEENSA_ILi1EEESC_EEEEENS5_IJNSA_ILi128EEESF_SF_EEEaNS5_IJlSC_lEEEaSH_NS4_8TiledMMAINS4_8MMA_AtomIJNS4_21SM100_MMA_S8_2x1SM_SSIaaiLi128ELi128ELNS4_4UMMA5MajorE0ELSM_0ELNSL_8SaturateE0EEEEEENS4_6LayoutINS5_IJSC_SC_SC_EEENS5_IJNSA_ILi0EEESS_SS_EEEEENS5_IJNS4_10UnderscoreESV_SV_EEEEENS4_18SM100_TMA_2SM_LOADENS4_14ComposedLayoutINS4_7SwizzleILi3ELi4ELi3EEENS4_18smem_ptr_flag_bitsILi8EEENSQ_INS5_IJNSA_ILi8EEESF_EEENS5_IJSF_SC_EEEEEEEvNS4_8identityESY_S18_vS19_EENS_8epilogue10collective18CollectiveEpilogueINS1B_23Sm100TmaWarpSpecializedILi2ELi2ELi32ELb0ELb0EEEJNS5_IJNSA_ILi64EEESF_SF_EEENS5_IJNSQ_IS1G_SC_EENSQ_INS5_IJNSA_ILi32EEESB_EEENS5_IJSC_S1G_EEEEEEEEaSH_aSH_NS1B_6fusion15FusionCallbacksIS1F_NS1O_17LinearCombinationIaiaiLNS_15FloatRoundStyleE2EEES1H_S1N_JEEENS4_5SM1004TMEM4LOAD26SM100_TMEM_LOAD_32dp32b32xENS4_13SM90_TMA_LOADENSZ_INS10_ILi1ELi4ELi3EEES13_NSQ_INS5_IJS14_S1J_EEENS5_IJS1J_SC_EEEEEEENS4_39AutoVectorizingCopyWithAssumedAlignmentILi128EEENS4_14SM90_TMA_STOREES23_S25_S25_EEEvvEEEEvNT_6ParamsE:
	.zero		2944


//--------------------- SYMBOLS --------------------------

	.type		.nv.reservedSmem.offset0,@object
	.size		.nv.reservedSmem.offset0,0x4
	.type		.nv.reservedSmem.cap,@object
	.size		.nv.reservedSmem.cap,0x4
	.type		__assertfail,@function
